//
// Generated by NVIDIA NVVM Compiler
//
// Compiler Build ID: CL-36424714
// Cuda compilation tools, release 13.0, V13.0.88
// Based on NVVM 20.0.0
//

.version 9.0
.target sm_100
.address_size 64

	// .globl	_Z10sum_kernelPfS_i

.visible .entry _Z10sum_kernelPfS_i(
	.param .u64 .ptr .align 1 _Z10sum_kernelPfS_i_param_0,
	.param .u64 .ptr .align 1 _Z10sum_kernelPfS_i_param_1,
	.param .u32 _Z10sum_kernelPfS_i_param_2
)
{
	.reg .pred 	%p<3>;
	.reg .b32 	%r<11>;
	.reg .b32 	%f<3>;
	.reg .b64 	%rd<7>;

	ld.param.u64 	%rd3, [_Z10sum_kernelPfS_i_param_0];
	ld.param.u64 	%rd4, [_Z10sum_kernelPfS_i_param_1];
	ld.param.u32 	%r6, [_Z10sum_kernelPfS_i_param_2];
	mov.u32 	%r7, %tid.x;
	mov.u32 	%r8, %ctaid.x;
	mov.u32 	%r1, %ntid.x;
	mad.lo.s32 	%r10, %r8, %r1, %r7;
	setp.ge.s32 	%p1, %r10, %r6;
	@%p1 bra 	$L__BB0_3;
	mov.u32 	%r9, %nctaid.x;
	mul.lo.s32 	%r3, %r1, %r9;
	cvta.to.global.u64 	%rd1, %rd3;
	cvta.to.global.u64 	%rd2, %rd4;
$L__BB0_2:
	mul.wide.s32 	%rd5, %r10, 4;
	add.s64 	%rd6, %rd1, %rd5;
	ld.global.f32 	%f1, [%rd6];
	atom.global.add.f32 	%f2, [%rd2], %f1;
	add.s32 	%r10, %r10, %r3;
	setp.lt.s32 	%p2, %r10, %r6;
	@%p2 bra 	$L__BB0_2;
$L__BB0_3:
	ret;

}
	// .globl	_Z10min_kernelPfS_i
.visible .entry _Z10min_kernelPfS_i(
	.param .u64 .ptr .align 1 _Z10min_kernelPfS_i_param_0,
	.param .u64 .ptr .align 1 _Z10min_kernelPfS_i_param_1,
	.param .u32 _Z10min_kernelPfS_i_param_2
)
{
	.reg .pred 	%p<3>;
	.reg .b32 	%r<15>;
	.reg .b64 	%rd<9>;

	ld.param.u64 	%rd3, [_Z10min_kernelPfS_i_param_0];
	ld.param.u64 	%rd4, [_Z10min_kernelPfS_i_param_1];
	ld.param.u32 	%r6, [_Z10min_kernelPfS_i_param_2];
	cvta.to.global.u64 	%rd1, %rd4;
	cvta.to.global.u64 	%rd2, %rd3;
	mov.u32 	%r7, %tid.x;
	mov.u32 	%r8, %ctaid.x;
	mov.u32 	%r1, %ntid.x;
	mad.lo.s32 	%r14, %r8, %r1, %r7;
	setp.ge.s32 	%p1, %r14, %r6;
	@%p1 bra 	$L__BB1_3;
	mul.wide.s32 	%rd5, %r14, 4;
	add.s64 	%rd6, %rd2, %rd5;
	ld.global.u32 	%r9, [%rd6];
	atom.global.min.s32 	%r10, [%rd1], %r9;
	mov.u32 	%r11, %nctaid.x;
	mul.lo.s32 	%r3, %r1, %r11;
$L__BB1_2:
	mul.wide.s32 	%rd7, %r14, 4;
	add.s64 	%rd8, %rd2, %rd7;
	ld.global.u32 	%r12, [%rd8];
	atom.global.min.s32 	%r13, [%rd1], %r12;
	add.s32 	%r14, %r14, %r3;
	setp.lt.s32 	%p2, %r14, %r6;
	@%p2 bra 	$L__BB1_2;
$L__BB1_3:
	ret;

}
	// .globl	_Z10max_kernelPfS_i
.visible .entry _Z10max_kernelPfS_i(
	.param .u64 .ptr .align 1 _Z10max_kernelPfS_i_param_0,
	.param .u64 .ptr .align 1 _Z10max_kernelPfS_i_param_1,
	.param .u32 _Z10max_kernelPfS_i_param_2
)
{
	.reg .pred 	%p<3>;
	.reg .b32 	%r<15>;
	.reg .b64 	%rd<9>;

	ld.param.u64 	%rd3, [_Z10max_kernelPfS_i_param_0];
	ld.param.u64 	%rd4, [_Z10max_kernelPfS_i_param_1];
	ld.param.u32 	%r6, [_Z10max_kernelPfS_i_param_2];
	cvta.to.global.u64 	%rd1, %rd4;
	cvta.to.global.u64 	%rd2, %rd3;
	mov.u32 	%r7, %tid.x;
	mov.u32 	%r8, %ctaid.x;
	mov.u32 	%r1, %ntid.x;
	mad.lo.s32 	%r14, %r8, %r1, %r7;
	setp.ge.s32 	%p1, %r14, %r6;
	@%p1 bra 	$L__BB2_3;
	mul.wide.s32 	%rd5, %r14, 4;
	add.s64 	%rd6, %rd2, %rd5;
	ld.global.u32 	%r9, [%rd6];
	atom.global.max.s32 	%r10, [%rd1], %r9;
	mov.u32 	%r11, %nctaid.x;
	mul.lo.s32 	%r3, %r1, %r11;
$L__BB2_2:
	mul.wide.s32 	%rd7, %r14, 4;
	add.s64 	%rd8, %rd2, %rd7;
	ld.global.u32 	%r12, [%rd8];
	atom.global.max.s32 	%r13, [%rd1], %r12;
	add.s32 	%r14, %r14, %r3;
	setp.lt.s32 	%p2, %r14, %r6;
	@%p2 bra 	$L__BB2_2;
$L__BB2_3:
	ret;

}
	// .globl	_Z10avg_kernelPfS_i
.visible .entry _Z10avg_kernelPfS_i(
	.param .u64 .ptr .align 1 _Z10avg_kernelPfS_i_param_0,
	.param .u64 .ptr .align 1 _Z10avg_kernelPfS_i_param_1,
	.param .u32 _Z10avg_kernelPfS_i_param_2
)
{
	.reg .pred 	%p<4>;
	.reg .b32 	%r<11>;
	.reg .b32 	%f<8>;
	.reg .b64 	%rd<9>;

	ld.param.u64 	%rd3, [_Z10avg_kernelPfS_i_param_0];
	ld.param.u64 	%rd4, [_Z10avg_kernelPfS_i_param_1];
	ld.param.u32 	%r6, [_Z10avg_kernelPfS_i_param_2];
	cvta.to.global.u64 	%rd1, %rd4;
	cvta.to.global.u64 	%rd2, %rd3;
	mov.u32 	%r7, %tid.x;
	mov.u32 	%r8, %ctaid.x;
	mov.u32 	%r1, %ntid.x;
	mad.lo.s32 	%r2, %r8, %r1, %r7;
	setp.ge.s32 	%p1, %r2, %r6;
	@%p1 bra 	$L__BB3_3;
	mul.wide.s32 	%rd5, %r2, 4;
	add.s64 	%rd6, %rd2, %rd5;
	ld.global.f32 	%f1, [%rd6];
	atom.global.add.f32 	%f2, [%rd1], %f1;
	mov.u32 	%r9, %nctaid.x;
	mul.lo.s32 	%r3, %r1, %r9;
	mov.u32 	%r10, %r2;
$L__BB3_2:
	mul.wide.s32 	%rd7, %r10, 4;
	add.s64 	%rd8, %rd2, %rd7;
	ld.global.f32 	%f3, [%rd8];
	atom.global.add.f32 	%f4, [%rd1], %f3;
	add.s32 	%r10, %r10, %r3;
	setp.lt.s32 	%p2, %r10, %r6;
	@%p2 bra 	$L__BB3_2;
$L__BB3_3:
	bar.sync 	0;
	setp.ne.s32 	%p3, %r2, 0;
	@%p3 bra 	$L__BB3_5;
	ld.global.f32 	%f5, [%rd1];
	cvt.rn.f32.s32 	%f6, %r6;
	div.rn.f32 	%f7, %f5, %f6;
	st.global.f32 	[%rd1], %f7;
$L__BB3_5:
	ret;

}
	// .globl	_Z17bitonic_sort_stepPfii
.visible .entry _Z17bitonic_sort_stepPfii(
	.param .u64 .ptr .align 1 _Z17bitonic_sort_stepPfii_param_0,
	.param .u32 _Z17bitonic_sort_stepPfii_param_1,
	.param .u32 _Z17bitonic_sort_stepPfii_param_2
)
{
	.reg .pred 	%p<5>;
	.reg .b32 	%r<9>;
	.reg .b32 	%f<5>;
	.reg .b64 	%rd<11>;

	ld.param.u64 	%rd6, [_Z17bitonic_sort_stepPfii_param_0];
	ld.param.u32 	%r4, [_Z17bitonic_sort_stepPfii_param_1];
	ld.param.u32 	%r3, [_Z17bitonic_sort_stepPfii_param_2];
	cvta.to.global.u64 	%rd1, %rd6;
	mov.u32 	%r5, %tid.x;
	mov.u32 	%r6, %ctaid.x;
	mov.u32 	%r7, %ntid.x;
	mad.lo.s32 	%r1, %r6, %r7, %r5;
	xor.b32  	%r2, %r4, %r1;
	setp.le.u32 	%p1, %r2, %r1;
	@%p1 bra 	$L__BB4_6;
	and.b32  	%r8, %r3, %r1;
	setp.ne.s32 	%p2, %r8, 0;
	@%p2 bra 	$L__BB4_4;
	mul.wide.u32 	%rd9, %r1, 4;
	add.s64 	%rd2, %rd1, %rd9;
	ld.global.f32 	%f1, [%rd2];
	mul.wide.u32 	%rd10, %r2, 4;
	add.s64 	%rd3, %rd1, %rd10;
	ld.global.f32 	%f2, [%rd3];
	setp.leu.f32 	%p4, %f1, %f2;
	@%p4 bra 	$L__BB4_6;
	st.global.f32 	[%rd2], %f2;
	st.global.f32 	[%rd3], %f1;
	bra.uni 	$L__BB4_6;
$L__BB4_4:
	mul.wide.u32 	%rd7, %r1, 4;
	add.s64 	%rd4, %rd1, %rd7;
	ld.global.f32 	%f3, [%rd4];
	mul.wide.u32 	%rd8, %r2, 4;
	add.s64 	%rd5, %rd1, %rd8;
	ld.global.f32 	%f4, [%rd5];
	setp.geu.f32 	%p3, %f3, %f4;
	@%p3 bra 	$L__BB4_6;
	st.global.f32 	[%rd4], %f4;
	st.global.f32 	[%rd5], %f3;
$L__BB4_6:
	ret;

}
	// .globl	_Z13median_kernelPfS_i
.visible .entry _Z13median_kernelPfS_i(
	.param .u64 .ptr .align 1 _Z13median_kernelPfS_i_param_0,
	.param .u64 .ptr .align 1 _Z13median_kernelPfS_i_param_1,
	.param .u32 _Z13median_kernelPfS_i_param_2
)
{
	.reg .pred 	%p<2>;
	.reg .b32 	%r<9>;
	.reg .b32 	%f<2>;
	.reg .b64 	%rd<7>;

	ld.param.u64 	%rd1, [_Z13median_kernelPfS_i_param_0];
	ld.param.u64 	%rd2, [_Z13median_kernelPfS_i_param_1];
	ld.param.u32 	%r2, [_Z13median_kernelPfS_i_param_2];
	mov.u32 	%r3, %tid.x;
	mov.u32 	%r4, %ctaid.x;
	mov.u32 	%r5, %ntid.x;
	mad.lo.s32 	%r1, %r4, %r5, %r3;
	shr.u32 	%r6, %r2, 31;
	add.s32 	%r7, %r2, %r6;
	shr.s32 	%r8, %r7, 1;
	setp.ne.s32 	%p1, %r1, %r8;
	@%p1 bra 	$L__BB5_2;
	cvta.to.global.u64 	%rd3, %rd1;
	cvta.to.global.u64 	%rd4, %rd2;
	mul.wide.s32 	%rd5, %r1, 4;
	add.s64 	%rd6, %rd3, %rd5;
	ld.global.f32 	%f1, [%rd6];
	st.global.f32 	[%rd4], %f1;
$L__BB5_2:
	ret;

}


// ===== COMPILED SASS (sm_100) =====

	.target	sm_100

	.elftype	@"ET_EXEC"


//--------------------- .note.nv.tkinfo           --------------------------
	.section	.note.nv.tkinfo,"",@"SHT_NOTE"
	.sectionflags	@"SHF_NOTE_NV_TKINFO"
	.tkinfo
        /*0018*/ 	.word	0x00000002
        /*0030*/ 	.string	""
        /*0030*/ 	.string	"ptxas"
        /*0030*/ 	.string	"Cuda compilation tools, release 13.0, V13.0.88"
        /*0030*/ 	.string	"Build cuda_13.0.r13.0/compiler.36424714_0"
        /*0030*/ 	.string	"-arch sm_100 -m 64 "



//--------------------- .note.nv.cuinfo           --------------------------
	.section	.note.nv.cuinfo,"",@"SHT_NOTE"
	.sectionflags	@"SHF_NOTE_NV_CUINFO"
        /*0018*/ 	.short	0x0002
        /*001a*/ 	.short	0x0064
        /*001c*/ 	.short	0x0082
	.zero		2


//--------------------- .nv.info                  --------------------------
	.section	.nv.info,"",@"SHT_CUDA_INFO"
	.align	4


	//----- nvinfo : EIATTR_REGCOUNT
	.align		4
        /*0000*/ 	.byte	0x04, 0x2f
        /*0002*/ 	.short	(.L_1 - .L_0)
	.align		4
.L_0:
        /*0004*/ 	.word	index@(_Z10sum_kernelPfS_i)
        /*0008*/ 	.word	0x0000000c


	//----- nvinfo : EIATTR_FRAME_SIZE
	.align		4
.L_1:
        /*000c*/ 	.byte	0x04, 0x11
        /*000e*/ 	.short	(.L_3 - .L_2)
	.align		4
.L_2:
        /*0010*/ 	.word	index@(_Z10sum_kernelPfS_i)
        /*0014*/ 	.word	0x00000000


	//----- nvinfo : EIATTR_REGCOUNT
	.align		4
.L_3:
        /*0018*/ 	.byte	0x04, 0x2f
        /*001a*/ 	.short	(.L_5 - .L_4)
	.align		4
.L_4:
        /*001c*/ 	.word	index@(_Z10min_kernelPfS_i)
        /*0020*/ 	.word	0x0000000e


	//----- nvinfo : EIATTR_FRAME_SIZE
	.align		4
.L_5:
        /*0024*/ 	.byte	0x04, 0x11
        /*0026*/ 	.short	(.L_7 - .L_6)
	.align		4
.L_6:
        /*0028*/ 	.word	index@(_Z10min_kernelPfS_i)
        /*002c*/ 	.word	0x00000000


	//----- nvinfo : EIATTR_REGCOUNT
	.align		4
.L_7:
        /*0030*/ 	.byte	0x04, 0x2f
        /*0032*/ 	.short	(.L_9 - .L_8)
	.align		4
.L_8:
        /*0034*/ 	.word	index@(_Z10max_kernelPfS_i)
        /*0038*/ 	.word	0x0000000e


	//----- nvinfo : EIATTR_FRAME_SIZE
	.align		4
.L_9:
        /*003c*/ 	.byte	0x04, 0x11
        /*003e*/ 	.short	(.L_11 - .L_10)
	.align		4
.L_10:
        /*0040*/ 	.word	index@(_Z10max_kernelPfS_i)
        /*0044*/ 	.word	0x00000000


	//----- nvinfo : EIATTR_REGCOUNT
	.align		4
.L_11:
        /*0048*/ 	.byte	0x04, 0x2f
        /*004a*/ 	.short	(.L_13 - .L_12)
	.align		4
.L_12:
        /*004c*/ 	.word	index@(_Z10avg_kernelPfS_i)
        /*0050*/ 	.word	0x0000000e


	//----- nvinfo : EIATTR_FRAME_SIZE
	.align		4
.L_13:
        /*0054*/ 	.byte	0x04, 0x11
        /*0056*/ 	.short	(.L_15 - .L_14)
	.align		4
.L_14:
        /*0058*/ 	.word	index@($__internal_0_$__cuda_sm3x_div_rn_noftz_f32_slowpath)
        /*005c*/ 	.word	0x00000000


	//----- nvinfo : EIATTR_FRAME_SIZE
	.align		4
.L_15:
        /*0060*/ 	.byte	0x04, 0x11
        /*0062*/ 	.short	(.L_17 - .L_16)
	.align		4
.L_16:
        /*0064*/ 	.word	index@(_Z10avg_kernelPfS_i)
        /*0068*/ 	.word	0x00000000


	//----- nvinfo : EIATTR_REGCOUNT
	.align		4
.L_17:
        /*006c*/ 	.byte	0x04, 0x2f
        /*006e*/ 	.short	(.L_19 - .L_18)
	.align		4
.L_18:
        /*0070*/ 	.word	index@(_Z17bitonic_sort_stepPfii)
        /*0074*/ 	.word	0x0000000c


	//----- nvinfo : EIATTR_FRAME_SIZE
	.align		4
.L_19:
        /*0078*/ 	.byte	0x04, 0x11
        /*007a*/ 	.short	(.L_21 - .L_20)
	.align		4
.L_20:
        /*007c*/ 	.word	index@(_Z17bitonic_sort_stepPfii)
        /*0080*/ 	.word	0x00000000


	//----- nvinfo : EIATTR_REGCOUNT
	.align		4
.L_21:
        /*0084*/ 	.byte	0x04, 0x2f
        /*0086*/ 	.short	(.L_23 - .L_22)
	.align		4
.L_22:
        /*0088*/ 	.word	index@(_Z13median_kernelPfS_i)
        /*008c*/ 	.word	0x00000008


	//----- nvinfo : EIATTR_FRAME_SIZE
	.align		4
.L_23:
        /*0090*/ 	.byte	0x04, 0x11
        /*0092*/ 	.short	(.L_25 - .L_24)
	.align		4
.L_24:
        /*0094*/ 	.word	index@(_Z13median_kernelPfS_i)
        /*0098*/ 	.word	0x00000000


	//----- nvinfo : EIATTR_MIN_STACK_SIZE
	.align		4
.L_25:
        /*009c*/ 	.byte	0x04, 0x12
        /*009e*/ 	.short	(.L_27 - .L_26)
	.align		4
.L_26:
        /*00a0*/ 	.word	index@(_Z13median_kernelPfS_i)
        /*00a4*/ 	.word	0x00000000


	//----- nvinfo : EIATTR_MIN_STACK_SIZE
	.align		4
.L_27:
        /*00a8*/ 	.byte	0x04, 0x12
        /*00aa*/ 	.short	(.L_29 - .L_28)
	.align		4
.L_28:
        /*00ac*/ 	.word	index@(_Z17bitonic_sort_stepPfii)
        /*00b0*/ 	.word	0x00000000


	//----- nvinfo : EIATTR_MIN_STACK_SIZE
	.align		4
.L_29:
        /*00b4*/ 	.byte	0x04, 0x12
        /*00b6*/ 	.short	(.L_31 - .L_30)
	.align		4
.L_30:
        /*00b8*/ 	.word	index@(_Z10avg_kernelPfS_i)
        /*00bc*/ 	.word	0x00000000


	//----- nvinfo : EIATTR_MIN_STACK_SIZE
	.align		4
.L_31:
        /*00c0*/ 	.byte	0x04, 0x12
        /*00c2*/ 	.short	(.L_33 - .L_32)
	.align		4
.L_32:
        /*00c4*/ 	.word	index@(_Z10max_kernelPfS_i)
        /*00c8*/ 	.word	0x00000000


	//----- nvinfo : EIATTR_MIN_STACK_SIZE
	.align		4
.L_33:
        /*00cc*/ 	.byte	0x04, 0x12
        /*00ce*/ 	.short	(.L_35 - .L_34)
	.align		4
.L_34:
        /*00d0*/ 	.word	index@(_Z10min_kernelPfS_i)
        /*00d4*/ 	.word	0x00000000


	//----- nvinfo : EIATTR_MIN_STACK_SIZE
	.align		4
.L_35:
        /*00d8*/ 	.byte	0x04, 0x12
        /*00da*/ 	.short	(.L_37 - .L_36)
	.align		4
.L_36:
        /*00dc*/ 	.word	index@(_Z10sum_kernelPfS_i)
        /*00e0*/ 	.word	0x00000000
.L_37:


//--------------------- .nv.compat                --------------------------
	.section	.nv.compat,"",@"SHT_CUDA_COMPAT_INFO"
	.align	4
        /*0000*/ 	.byte	0x02, 0x09, 0x00, 0x00, 0x02, 0x02, 0x01, 0x00, 0x02, 0x05, 0x05, 0x00, 0x03, 0x07, 0x01, 0x01
        /*0010*/ 	.byte	0x02, 0x03, 0x00, 0x00, 0x02, 0x06, 0x01, 0x00, 0x04, 0x0b, 0x08, 0x00, 0x01, 0x00, 0x00, 0x00
        /*0020*/ 	.byte	0x00, 0x00, 0x00, 0x00


//--------------------- .nv.info._Z13median_kernelPfS_i --------------------------
	.section	.nv.info._Z13median_kernelPfS_i,"",@"SHT_CUDA_INFO"
	.sectionflags	@""
	.align	4


	//----- nvinfo : EIATTR_CUDA_API_VERSION
	.align		4
        /*0000*/ 	.byte	0x04, 0x37
        /*0002*/ 	.short	(.L_39 - .L_38)
.L_38:
        /*0004*/ 	.word	0x00000082


	//----- nvinfo : EIATTR_KPARAM_INFO
	.align		4
.L_39:
        /*0008*/ 	.byte	0x04, 0x17
        /*000a*/ 	.short	(.L_41 - .L_40)
.L_40:
        /*000c*/ 	.word	0x00000000
        /*0010*/ 	.short	0x0002
        /*0012*/ 	.short	0x0010
        /*0014*/ 	.byte	0x00, 0xf0, 0x11, 0x00


	//----- nvinfo : EIATTR_KPARAM_INFO
	.align		4
.L_41:
        /*0018*/ 	.byte	0x04, 0x17
        /*001a*/ 	.short	(.L_43 - .L_42)
.L_42:
        /*001c*/ 	.word	0x00000000
        /*0020*/ 	.short	0x0001
        /*0022*/ 	.short	0x0008
        /*0024*/ 	.byte	0x00, 0xf5, 0x21, 0x00


	//----- nvinfo : EIATTR_KPARAM_INFO
	.align		4
.L_43:
        /*0028*/ 	.byte	0x04, 0x17
        /*002a*/ 	.short	(.L_45 - .L_44)
.L_44:
        /*002c*/ 	.word	0x00000000
        /*0030*/ 	.short	0x0000
        /*0032*/ 	.short	0x0000
        /*0034*/ 	.byte	0x00, 0xf5, 0x21, 0x00


	//----- nvinfo : EIATTR_SPARSE_MMA_MASK
	.align		4
.L_45:
        /*0038*/ 	.byte	0x03, 0x50
        /*003a*/ 	.short	0x0000


	//----- nvinfo : EIATTR_MAXREG_COUNT
	.align		4
        /*003c*/ 	.byte	0x03, 0x1b
        /*003e*/ 	.short	0x00ff


	//----- nvinfo : EIATTR_MERCURY_ISA_VERSION
	.align		4
        /*0040*/ 	.byte	0x03, 0x5f
        /*0042*/ 	.short	0x0101


	//----- nvinfo : EIATTR_VRC_CTA_INIT_COUNT
	.align		4
        /*0044*/ 	.byte	0x02, 0x4a
	.zero		1
	.zero		1


	//----- nvinfo : EIATTR_EXIT_INSTR_OFFSETS
	.align		4
        /*0048*/ 	.byte	0x04, 0x1c
        /*004a*/ 	.short	(.L_47 - .L_46)


	//   ....[0]....
.L_46:
        /*004c*/ 	.word	0x00000090


	//   ....[1]....
        /*0050*/ 	.word	0x00000100


	//----- nvinfo : EIATTR_CBANK_PARAM_SIZE
	.align		4
.L_47:
        /*0054*/ 	.byte	0x03, 0x19
        /*0056*/ 	.short	0x0014


	//----- nvinfo : EIATTR_PARAM_CBANK
	.align		4
        /*0058*/ 	.byte	0x04, 0x0a
        /*005a*/ 	.short	(.L_49 - .L_48)
	.align		4
.L_48:
        /*005c*/ 	.word	index@(.nv.constant0._Z13median_kernelPfS_i)
        /*0060*/ 	.short	0x0380
        /*0062*/ 	.short	0x0014


	//----- nvinfo : EIATTR_SW_WAR
	.align		4
.L_49:
        /*0064*/ 	.byte	0x04, 0x36
        /*0066*/ 	.short	(.L_51 - .L_50)
.L_50:
        /*0068*/ 	.word	0x00000008
.L_51:


//--------------------- .nv.info._Z17bitonic_sort_stepPfii --------------------------
	.section	.nv.info._Z17bitonic_sort_stepPfii,"",@"SHT_CUDA_INFO"
	.sectionflags	@""
	.align	4


	//----- nvinfo : EIATTR_CUDA_API_VERSION
	.align		4
        /*0000*/ 	.byte	0x04, 0x37
        /*0002*/ 	.short	(.L_53 - .L_52)
.L_52:
        /*0004*/ 	.word	0x00000082


	//----- nvinfo : EIATTR_KPARAM_INFO
	.align		4
.L_53:
        /*0008*/ 	.byte	0x04, 0x17
        /*000a*/ 	.short	(.L_55 - .L_54)
.L_54:
        /*000c*/ 	.word	0x00000000
        /*0010*/ 	.short	0x0002
        /*0012*/ 	.short	0x000c
        /*0014*/ 	.byte	0x00, 0xf0, 0x11, 0x00


	//----- nvinfo : EIATTR_KPARAM_INFO
	.align		4
.L_55:
        /*0018*/ 	.byte	0x04, 0x17
        /*001a*/ 	.short	(.L_57 - .L_56)
.L_56:
        /*001c*/ 	.word	0x00000000
        /*0020*/ 	.short	0x0001
        /*0022*/ 	.short	0x0008
        /*0024*/ 	.byte	0x00, 0xf0, 0x11, 0x00


	//----- nvinfo : EIATTR_KPARAM_INFO
	.align		4
.L_57:
        /*0028*/ 	.byte	0x04, 0x17
        /*002a*/ 	.short	(.L_59 - .L_58)
.L_58:
        /*002c*/ 	.word	0x00000000
        /*0030*/ 	.short	0x0000
        /*0032*/ 	.short	0x0000
        /*0034*/ 	.byte	0x00, 0xf5, 0x21, 0x00


	//----- nvinfo : EIATTR_SPARSE_MMA_MASK
	.align		4
.L_59:
        /*0038*/ 	.byte	0x03, 0x50
        /*003a*/ 	.short	0x0000


	//----- nvinfo : EIATTR_MAXREG_COUNT
	.align		4
        /*003c*/ 	.byte	0x03, 0x1b
        /*003e*/ 	.short	0x00ff


	//----- nvinfo : EIATTR_MERCURY_ISA_VERSION
	.align		4
        /*0040*/ 	.byte	0x03, 0x5f
        /*0042*/ 	.short	0x0101


	//----- nvinfo : EIATTR_VRC_CTA_INIT_COUNT
	.align		4
        /*0044*/ 	.byte	0x02, 0x4a
	.zero		1
	.zero		1


	//----- nvinfo : EIATTR_EXIT_INSTR_OFFSETS
	.align		4
        /*0048*/ 	.byte	0x04, 0x1c
        /*004a*/ 	.short	(.L_61 - .L_60)


	//   ....[0]....
.L_60:
        /*004c*/ 	.word	0x00000080


	//   ....[1]....
        /*0050*/ 	.word	0x00000130


	//   ....[2]....
        /*0054*/ 	.word	0x00000160


	//   ....[3]....
        /*0058*/ 	.word	0x000001d0


	//   ....[4]....
        /*005c*/ 	.word	0x00000200


	//----- nvinfo : EIATTR_CRS_STACK_SIZE
	.align		4
.L_61:
        /*0060*/ 	.byte	0x04, 0x1e
        /*0062*/ 	.short	(.L_63 - .L_62)
.L_62:
        /*0064*/ 	.word	0x00000000


	//----- nvinfo : EIATTR_CBANK_PARAM_SIZE
	.align		4
.L_63:
        /*0068*/ 	.byte	0x03, 0x19
        /*006a*/ 	.short	0x0010


	//----- nvinfo : EIATTR_PARAM_CBANK
	.align		4
        /*006c*/ 	.byte	0x04, 0x0a
        /*006e*/ 	.short	(.L_65 - .L_64)
	.align		4
.L_64:
        /*0070*/ 	.word	index@(.nv.constant0._Z17bitonic_sort_stepPfii)
        /*0074*/ 	.short	0x0380
        /*0076*/ 	.short	0x0010


	//----- nvinfo : EIATTR_SW_WAR
	.align		4
.L_65:
        /*0078*/ 	.byte	0x04, 0x36
        /*007a*/ 	.short	(.L_67 - .L_66)
.L_66:
        /*007c*/ 	.word	0x00000008
.L_67:


//--------------------- .nv.info._Z10avg_kernelPfS_i --------------------------
	.section	.nv.info._Z10avg_kernelPfS_i,"",@"SHT_CUDA_INFO"
	.sectionflags	@""
	.align	4


	//----- nvinfo : EIATTR_CUDA_API_VERSION
	.align		4
        /*0000*/ 	.byte	0x04, 0x37
        /*0002*/ 	.short	(.L_69 - .L_68)
.L_68:
        /*0004*/ 	.word	0x00000082


	//----- nvinfo : EIATTR_KPARAM_INFO
	.align		4
.L_69:
        /*0008*/ 	.byte	0x04, 0x17
        /*000a*/ 	.short	(.L_71 - .L_70)
.L_70:
        /*000c*/ 	.word	0x00000000
        /*0010*/ 	.short	0x0002
        /*0012*/ 	.short	0x0010
        /*0014*/ 	.byte	0x00, 0xf0, 0x11, 0x00


	//----- nvinfo : EIATTR_KPARAM_INFO
	.align		4
.L_71:
        /*0018*/ 	.byte	0x04, 0x17
        /*001a*/ 	.short	(.L_73 - .L_72)
.L_72:
        /*001c*/ 	.word	0x00000000
        /*0020*/ 	.short	0x0001
        /*0022*/ 	.short	0x0008
        /*0024*/ 	.byte	0x00, 0xf5, 0x21, 0x00


	//----- nvinfo : EIATTR_KPARAM_INFO
	.align		4
.L_73:
        /*0028*/ 	.byte	0x04, 0x17
        /*002a*/ 	.short	(.L_75 - .L_74)
.L_74:
        /*002c*/ 	.word	0x00000000
        /*0030*/ 	.short	0x0000
        /*0032*/ 	.short	0x0000
        /*0034*/ 	.byte	0x00, 0xf5, 0x21, 0x00


	//----- nvinfo : EIATTR_SPARSE_MMA_MASK
	.align		4
.L_75:
        /*0038*/ 	.byte	0x03, 0x50
        /*003a*/ 	.short	0x0000


	//----- nvinfo : EIATTR_MAXREG_COUNT
	.align		4
        /*003c*/ 	.byte	0x03, 0x1b
        /*003e*/ 	.short	0x00ff


	//----- nvinfo : EIATTR_NUM_BARRIERS
	.align		4
        /*0040*/ 	.byte	0x02, 0x4c
        /*0042*/ 	.byte	0x01
	.zero		1


	//----- nvinfo : EIATTR_MERCURY_ISA_VERSION
	.align		4
        /*0044*/ 	.byte	0x03, 0x5f
        /*0046*/ 	.short	0x0101


	//----- nvinfo : EIATTR_VRC_CTA_INIT_COUNT
	.align		4
        /*0048*/ 	.byte	0x02, 0x4a
	.zero		1
	.zero		1


	//----- nvinfo : EIATTR_EXIT_INSTR_OFFSETS
	.align		4
        /*004c*/ 	.byte	0x04, 0x1c
        /*004e*/ 	.short	(.L_77 - .L_76)


	//   ....[0]....
.L_76:
        /*0050*/ 	.word	0x000001a0


	//   ....[1]....
        /*0054*/ 	.word	0x000002a0


	//----- nvinfo : EIATTR_CRS_STACK_SIZE
	.align		4
.L_77:
        /*0058*/ 	.byte	0x04, 0x1e
        /*005a*/ 	.short	(.L_79 - .L_78)
.L_78:
        /*005c*/ 	.word	0x00000000


	//----- nvinfo : EIATTR_CBANK_PARAM_SIZE
	.align		4
.L_79:
        /*0060*/ 	.byte	0x03, 0x19
        /*0062*/ 	.short	0x0014


	//----- nvinfo : EIATTR_PARAM_CBANK
	.align		4
        /*0064*/ 	.byte	0x04, 0x0a
        /*0066*/ 	.short	(.L_81 - .L_80)
	.align		4
.L_80:
        /*0068*/ 	.word	index@(.nv.constant0._Z10avg_kernelPfS_i)
        /*006c*/ 	.short	0x0380
        /*006e*/ 	.short	0x0014


	//----- nvinfo : EIATTR_SW_WAR
	.align		4
.L_81:
        /*0070*/ 	.byte	0x04, 0x36
        /*0072*/ 	.short	(.L_83 - .L_82)
.L_82:
        /*0074*/ 	.word	0x00000008
.L_83:


//--------------------- .nv.info._Z10max_kernelPfS_i --------------------------
	.section	.nv.info._Z10max_kernelPfS_i,"",@"SHT_CUDA_INFO"
	.sectionflags	@""
	.align	4


	//----- nvinfo : EIATTR_CUDA_API_VERSION
	.align		4
        /*0000*/ 	.byte	0x04, 0x37
        /*0002*/ 	.short	(.L_85 - .L_84)
.L_84:
        /*0004*/ 	.word	0x00000082


	//----- nvinfo : EIATTR_KPARAM_INFO
	.align		4
.L_85:
        /*0008*/ 	.byte	0x04, 0x17
        /*000a*/ 	.short	(.L_87 - .L_86)
.L_86:
        /*000c*/ 	.word	0x00000000
        /*0010*/ 	.short	0x0002
        /*0012*/ 	.short	0x0010
        /*0014*/ 	.byte	0x00, 0xf0, 0x11, 0x00


	//----- nvinfo : EIATTR_KPARAM_INFO
	.align		4
.L_87:
        /*0018*/ 	.byte	0x04, 0x17
        /*001a*/ 	.short	(.L_89 - .L_88)
.L_88:
        /*001c*/ 	.word	0x00000000
        /*0020*/ 	.short	0x0001
        /*0022*/ 	.short	0x0008
        /*0024*/ 	.byte	0x00, 0xf5, 0x21, 0x00


	//----- nvinfo : EIATTR_KPARAM_INFO
	.align		4
.L_89:
        /*0028*/ 	.byte	0x04, 0x17
        /*002a*/ 	.short	(.L_91 - .L_90)
.L_90:
        /*002c*/ 	.word	0x00000000
        /*0030*/ 	.short	0x0000
        /*0032*/ 	.short	0x0000
        /*0034*/ 	.byte	0x00, 0xf5, 0x21, 0x00


	//----- nvinfo : EIATTR_SPARSE_MMA_MASK
	.align		4
.L_91:
        /*0038*/ 	.byte	0x03, 0x50
        /*003a*/ 	.short	0x0000


	//----- nvinfo : EIATTR_MAXREG_COUNT
	.align		4
        /*003c*/ 	.byte	0x03, 0x1b
        /*003e*/ 	.short	0x00ff


	//----- nvinfo : EIATTR_MERCURY_ISA_VERSION
	.align		4
        /*0040*/ 	.byte	0x03, 0x5f
        /*0042*/ 	.short	0x0101


	//----- nvinfo : EIATTR_INT_WARP_WIDE_INSTR_OFFSETS
	.align		4
        /*0044*/ 	.byte	0x04, 0x31
        /*0046*/ 	.short	(.L_93 - .L_92)


	//   ....[0]....
.L_92:
        /*0048*/ 	.word	0x000000d0


	//   ....[1]....
        /*004c*/ 	.word	0x00000110


	//   ....[2]....
        /*0050*/ 	.word	0x00000180


	//   ....[3]....
        /*0054*/ 	.word	0x000001c0


	//----- nvinfo : EIATTR_VRC_CTA_INIT_COUNT
	.align		4
.L_93:
        /*0058*/ 	.byte	0x02, 0x4a
	.zero		1
	.zero		1


	//----- nvinfo : EIATTR_EXIT_INSTR_OFFSETS
	.align		4
        /*005c*/ 	.byte	0x04, 0x1c
        /*005e*/ 	.short	(.L_95 - .L_94)


	//   ....[0]....
.L_94:
        /*0060*/ 	.word	0x00000070


	//   ....[1]....
        /*0064*/ 	.word	0x00000210


	//----- nvinfo : EIATTR_CRS_STACK_SIZE
	.align		4
.L_95:
        /*0068*/ 	.byte	0x04, 0x1e
        /*006a*/ 	.short	(.L_97 - .L_96)
.L_96:
        /*006c*/ 	.word	0x00000000


	//----- nvinfo : EIATTR_CBANK_PARAM_SIZE
	.align		4
.L_97:
        /*0070*/ 	.byte	0x03, 0x19
        /*0072*/ 	.short	0x0014


	//----- nvinfo : EIATTR_PARAM_CBANK
	.align		4
        /*0074*/ 	.byte	0x04, 0x0a
        /*0076*/ 	.short	(.L_99 - .L_98)
	.align		4
.L_98:
        /*0078*/ 	.word	index@(.nv.constant0._Z10max_kernelPfS_i)
        /*007c*/ 	.short	0x0380
        /*007e*/ 	.short	0x0014


	//----- nvinfo : EIATTR_SW_WAR
	.align		4
.L_99:
        /*0080*/ 	.byte	0x04, 0x36
        /*0082*/ 	.short	(.L_101 - .L_100)
.L_100:
        /*0084*/ 	.word	0x00000008
.L_101:


//--------------------- .nv.info._Z10min_kernelPfS_i --------------------------
	.section	.nv.info._Z10min_kernelPfS_i,"",@"SHT_CUDA_INFO"
	.sectionflags	@""
	.align	4


	//----- nvinfo : EIATTR_CUDA_API_VERSION
	.align		4
        /*0000*/ 	.byte	0x04, 0x37
        /*0002*/ 	.short	(.L_103 - .L_102)
.L_102:
        /*0004*/ 	.word	0x00000082


	//----- nvinfo : EIATTR_KPARAM_INFO
	.align		4
.L_103:
        /*0008*/ 	.byte	0x04, 0x17
        /*000a*/ 	.short	(.L_105 - .L_104)
.L_104:
        /*000c*/ 	.word	0x00000000
        /*0010*/ 	.short	0x0002
        /*0012*/ 	.short	0x0010
        /*0014*/ 	.byte	0x00, 0xf0, 0x11, 0x00


	//----- nvinfo : EIATTR_KPARAM_INFO
	.align		4
.L_105:
        /*0018*/ 	.byte	0x04, 0x17
        /*001a*/ 	.short	(.L_107 - .L_106)
.L_106:
        /*001c*/ 	.word	0x00000000
        /*0020*/ 	.short	0x0001
        /*0022*/ 	.short	0x0008
        /*0024*/ 	.byte	0x00, 0xf5, 0x21, 0x00


	//----- nvinfo : EIATTR_KPARAM_INFO
	.align		4
.L_107:
        /*0028*/ 	.byte	0x04, 0x17
        /*002a*/ 	.short	(.L_109 - .L_108)
.L_108:
        /*002c*/ 	.word	0x00000000
        /*0030*/ 	.short	0x0000
        /*0032*/ 	.short	0x0000
        /*0034*/ 	.byte	0x00, 0xf5, 0x21, 0x00


	//----- nvinfo : EIATTR_SPARSE_MMA_MASK
	.align		4
.L_109:
        /*0038*/ 	.byte	0x03, 0x50
        /*003a*/ 	.short	0x0000


	//----- nvinfo : EIATTR_MAXREG_COUNT
	.align		4
        /*003c*/ 	.byte	0x03, 0x1b
        /*003e*/ 	.short	0x00ff


	//----- nvinfo : EIATTR_MERCURY_ISA_VERSION
	.align		4
        /*0040*/ 	.byte	0x03, 0x5f
        /*0042*/ 	.short	0x0101


	//----- nvinfo : EIATTR_INT_WARP_WIDE_INSTR_OFFSETS
	.align		4
        /*0044*/ 	.byte	0x04, 0x31
        /*0046*/ 	.short	(.L_111 - .L_110)


	//   ....[0]....
.L_110:
        /*0048*/ 	.word	0x000000d0


	//   ....[1]....
        /*004c*/ 	.word	0x00000110


	//   ....[2]....
        /*0050*/ 	.word	0x00000180


	//   ....[3]....
        /*0054*/ 	.word	0x000001c0


	//----- nvinfo : EIATTR_VRC_CTA_INIT_COUNT
	.align		4
.L_111:
        /*0058*/ 	.byte	0x02, 0x4a
	.zero		1
	.zero		1


	//----- nvinfo : EIATTR_EXIT_INSTR_OFFSETS
	.align		4
        /*005c*/ 	.byte	0x04, 0x1c
        /*005e*/ 	.short	(.L_113 - .L_112)


	//   ....[0]....
.L_112:
        /*0060*/ 	.word	0x00000070


	//   ....[1]....
        /*0064*/ 	.word	0x00000210


	//----- nvinfo : EIATTR_CRS_STACK_SIZE
	.align		4
.L_113:
        /*0068*/ 	.byte	0x04, 0x1e
        /*006a*/ 	.short	(.L_115 - .L_114)
.L_114:
        /*006c*/ 	.word	0x00000000


	//----- nvinfo : EIATTR_CBANK_PARAM_SIZE
	.align		4
.L_115:
        /*0070*/ 	.byte	0x03, 0x19
        /*0072*/ 	.short	0x0014


	//----- nvinfo : EIATTR_PARAM_CBANK
	.align		4
        /*0074*/ 	.byte	0x04, 0x0a
        /*0076*/ 	.short	(.L_117 - .L_116)
	.align		4
.L_116:
        /*0078*/ 	.word	index@(.nv.constant0._Z10min_kernelPfS_i)
        /*007c*/ 	.short	0x0380
        /*007e*/ 	.short	0x0014


	//----- nvinfo : EIATTR_SW_WAR
	.align		4
.L_117:
        /*0080*/ 	.byte	0x04, 0x36
        /*0082*/ 	.short	(.L_119 - .L_118)
.L_118:
        /*0084*/ 	.word	0x00000008
.L_119:


//--------------------- .nv.info._Z10sum_kernelPfS_i --------------------------
	.section	.nv.info._Z10sum_kernelPfS_i,"",@"SHT_CUDA_INFO"
	.sectionflags	@""
	.align	4


	//----- nvinfo : EIATTR_CUDA_API_VERSION
	.align		4
        /*0000*/ 	.byte	0x04, 0x37
        /*0002*/ 	.short	(.L_121 - .L_120)
.L_120:
        /*0004*/ 	.word	0x00000082


	//----- nvinfo : EIATTR_KPARAM_INFO
	.align		4
.L_121:
        /*0008*/ 	.byte	0x04, 0x17
        /*000a*/ 	.short	(.L_123 - .L_122)
.L_122:
        /*000c*/ 	.word	0x00000000
        /*0010*/ 	.short	0x0002
        /*0012*/ 	.short	0x0010
        /*0014*/ 	.byte	0x00, 0xf0, 0x11, 0x00


	//----- nvinfo : EIATTR_KPARAM_INFO
	.align		4
.L_123:
        /*0018*/ 	.byte	0x04, 0x17
        /*001a*/ 	.short	(.L_125 - .L_124)
.L_124:
        /*001c*/ 	.word	0x00000000
        /*0020*/ 	.short	0x0001
        /*0022*/ 	.short	0x0008
        /*0024*/ 	.byte	0x00, 0xf5, 0x21, 0x00


	//----- nvinfo : EIATTR_KPARAM_INFO
	.align		4
.L_125:
        /*0028*/ 	.byte	0x04, 0x17
        /*002a*/ 	.short	(.L_127 - .L_126)
.L_126:
        /*002c*/ 	.word	0x00000000
        /*0030*/ 	.short	0x0000
        /*0032*/ 	.short	0x0000
        /*0034*/ 	.byte	0x00, 0xf5, 0x21, 0x00


	//----- nvinfo : EIATTR_SPARSE_MMA_MASK
	.align		4
.L_127:
        /*0038*/ 	.byte	0x03, 0x50
        /*003a*/ 	.short	0x0000


	//----- nvinfo : EIATTR_MAXREG_COUNT
	.align		4
        /*003c*/ 	.byte	0x03, 0x1b
        /*003e*/ 	.short	0x00ff


	//----- nvinfo : EIATTR_MERCURY_ISA_VERSION
	.align		4
        /*0040*/ 	.byte	0x03, 0x5f
        /*0042*/ 	.short	0x0101


	//----- nvinfo : EIATTR_VRC_CTA_INIT_COUNT
	.align		4
        /*0044*/ 	.byte	0x02, 0x4a
	.zero		1
	.zero		1


	//----- nvinfo : EIATTR_EXIT_INSTR_OFFSETS
	.align		4
        /*0048*/ 	.byte	0x04, 0x1c
        /*004a*/ 	.short	(.L_129 - .L_128)


	//   ....[0]....
.L_128:
        /*004c*/ 	.word	0x00000070


	//   ....[1]....
        /*0050*/ 	.word	0x00000130


	//----- nvinfo : EIATTR_CRS_STACK_SIZE
	.align		4
.L_129:
        /*0054*/ 	.byte	0x04, 0x1e
        /*0056*/ 	.short	(.L_131 - .L_130)
.L_130:
        /*0058*/ 	.word	0x00000000


	//----- nvinfo : EIATTR_CBANK_PARAM_SIZE
	.align		4
.L_131:
        /*005c*/ 	.byte	0x03, 0x19
        /*005e*/ 	.short	0x0014


	//----- nvinfo : EIATTR_PARAM_CBANK
	.align		4
        /*0060*/ 	.byte	0x04, 0x0a
        /*0062*/ 	.short	(.L_133 - .L_132)
	.align		4
.L_132:
        /*0064*/ 	.word	index@(.nv.constant0._Z10sum_kernelPfS_i)
        /*0068*/ 	.short	0x0380
        /*006a*/ 	.short	0x0014


	//----- nvinfo : EIATTR_SW_WAR
	.align		4
.L_133:
        /*006c*/ 	.byte	0x04, 0x36
        /*006e*/ 	.short	(.L_135 - .L_134)
.L_134:
        /*0070*/ 	.word	0x00000008
.L_135:


//--------------------- .nv.callgraph             --------------------------
	.section	.nv.callgraph,"",@"SHT_CUDA_CALLGRAPH"
	.align	4
	.sectionentsize	8
	.align		4
        /*0000*/ 	.word	0x00000000
	.align		4
        /*0004*/ 	.word	0xffffffff
	.align		4
        /*0008*/ 	.word	0x00000000
	.align		4
        /*000c*/ 	.word	0xfffffffe
	.align		4
        /*0010*/ 	.word	0x00000000
	.align		4
        /*0014*/ 	.word	0xfffffffd
	.align		4
        /*0018*/ 	.word	0x00000000
	.align		4
        /*001c*/ 	.word	0xfffffffc


//--------------------- .text._Z13median_kernelPfS_i --------------------------
	.section	.text._Z13median_kernelPfS_i,"ax",@progbits
	.align	128
        .global         _Z13median_kernelPfS_i
        .type           _Z13median_kernelPfS_i,@function
        .size           _Z13median_kernelPfS_i,(.L_x_22 - _Z13median_kernelPfS_i)
        .other          _Z13median_kernelPfS_i,@"STO_CUDA_ENTRY STV_DEFAULT"
_Z13median_kernelPfS_i:
.text._Z13median_kernelPfS_i:
[----:B------:R-:W-:Y:S01]  /*0000*/  LDC R1, c[0x0][0x37c] ;  /* 0x0000df00ff017b82 */ /* 0x000fe20000000800 */
[----:B------:R-:W0:Y:S07]  /*0010*/  S2R R5, SR_TID.X ;  /* 0x0000000000057919 */ /* 0x000e2e0000002100 */
[----:B------:R-:W0:Y:S01]  /*0020*/  S2UR UR5, SR_CTAID.X ;  /* 0x00000000000579c3 */ /* 0x000e220000002500 */
[----:B------:R-:W1:Y:S07]  /*0030*/  LDCU UR4, c[0x0][0x390] ;  /* 0x00007200ff0477ac */ /* 0x000e6e0008000800 */
[----:B------:R-:W0:Y:S01]  /*0040*/  LDC R0, c[0x0][0x360] ;  /* 0x0000d800ff007b82 */ /* 0x000e220000000800 */
[----:B-1----:R-:W-:-:S04]  /*0050*/  ULEA.HI UR4, UR4, UR4, URZ, 0x1 ;  /* 0x0000000404047291 */ /* 0x002fc8000f8f08ff */
[----:B------:R-:W-:Y:S01]  /*0060*/  USHF.R.S32.HI UR4, URZ, 0x1, UR4 ;  /* 0x00000001ff047899 */ /* 0x000fe20008011404 */
[----:B0-----:R-:W-:-:S05]  /*0070*/  IMAD R5, R0, UR5, R5 ;  /* 0x0000000500057c24 */ /* 0x001fca000f8e0205 */
[----:B------:R-:W-:-:S13]  /*0080*/  ISETP.NE.AND P0, PT, R5, UR4, PT ;  /* 0x0000000405007c0c */ /* 0x000fda000bf05270 */
[----:B------:R-:W-:Y:S05]  /*0090*/  @P0 EXIT ;  /* 0x000000000000094d */ /* 0x000fea0003800000 */
[----:B------:R-:W0:Y:S01]  /*00a0*/  LDC.64 R2, c[0x0][0x380] ;  /* 0x0000e000ff027b82 */ /* 0x000e220000000a00 */
[----:B------:R-:W1:Y:S01]  /*00b0*/  LDCU.64 UR4, c[0x0][0x358] ;  /* 0x00006b00ff0477ac */ /* 0x000e620008000a00 */
[----:B0-----:R-:W-:-:S06]  /*00c0*/  IMAD.WIDE R2, R5, 0x4, R2 ;  /* 0x0000000405027825 */ /* 0x001fcc00078e0202 */
[----:B-1----:R-:W2:Y:S01]  /*00d0*/  LDG.E R3, desc[UR4][R2.64] ;  /* 0x0000000402037981 */ /* 0x002ea2000c1e1900 */
[----:B------:R-:W2:Y:S03]  /*00e0*/  LDC.64 R4, c[0x0][0x388] ;  /* 0x0000e200ff047b82 */ /* 0x000ea60000000a00 */
[----:B--2---:R-:W-:Y:S01]  /*00f0*/  STG.E desc[UR4][R4.64], R3 ;  /* 0x0000000304007986 */ /* 0x004fe2000c101904 */
[----:B------:R-:W-:Y:S05]  /*0100*/  EXIT ;  /* 0x000000000000794d */ /* 0x000fea0003800000 */
.L_x_0:
[----:B------:R-:W-:-:S00]  /*0110*/  BRA `(.L_x_0) ;  /* 0xfffffffc00fc7947 */ /* 0x000fc0000383ffff */
[----:B------:R-:W-:-:S00]  /*0120*/  NOP ;  /* 0x0000000000007918 */ /* 0x000fc00000000000 */
        /* <DEDUP_REMOVED lines=13> */
.L_x_22:


//--------------------- .text._Z17bitonic_sort_stepPfii --------------------------
	.section	.text._Z17bitonic_sort_stepPfii,"ax",@progbits
	.align	128
        .global         _Z17bitonic_sort_stepPfii
        .type           _Z17bitonic_sort_stepPfii,@function
        .size           _Z17bitonic_sort_stepPfii,(.L_x_23 - _Z17bitonic_sort_stepPfii)
        .other          _Z17bitonic_sort_stepPfii,@"STO_CUDA_ENTRY STV_DEFAULT"
_Z17bitonic_sort_stepPfii:
.text._Z17bitonic_sort_stepPfii:
[----:B------:R-:W-:Y:S01]  /*0000*/  LDC R1, c[0x0][0x37c] ;  /* 0x0000df00ff017b82 */ /* 0x000fe20000000800 */
[----:B------:R-:W0:Y:S07]  /*0010*/  S2R R7, SR_TID.X ;  /* 0x0000000000077919 */ /* 0x000e2e0000002100 */
[----:B------:R-:W0:Y:S01]  /*0020*/  S2UR UR4, SR_CTAID.X ;  /* 0x00000000000479c3 */ /* 0x000e220000002500 */
[----:B------:R-:W1:Y:S07]  /*0030*/  LDCU UR5, c[0x0][0x388] ;  /* 0x00007100ff0577ac */ /* 0x000e6e0008000800 */
[----:B------:R-:W0:Y:S02]  /*0040*/  LDC R0, c[0x0][0x360] ;  /* 0x0000d800ff007b82 */ /* 0x000e240000000800 */
[----:B0-----:R-:W-:-:S05]  /*0050*/  IMAD R7, R0, UR4, R7 ;  /* 0x0000000400077c24 */ /* 0x001fca000f8e0207 */
[----:B-1----:R-:W-:-:S04]  /*0060*/  LOP3.LUT R9, R7, UR5, RZ, 0x3c, !PT ;  /* 0x0000000507097c12 */ /* 0x002fc8000f8e3cff */
[----:B------:R-:W-:-:S13]  /*0070*/  ISETP.GT.U32.AND P0, PT, R9, R7, PT ;  /* 0x000000070900720c */ /* 0x000fda0003f04070 */
[----:B------:R-:W-:Y:S05]  /*0080*/  @!P0 EXIT ;  /* 0x000000000000894d */ /* 0x000fea0003800000 */
[----:B------:R-:W0:Y:S02]  /*0090*/  LDCU UR4, c[0x0][0x38c] ;  /* 0x00007180ff0477ac */ /* 0x000e240008000800 */
[----:B0-----:R-:W-:Y:S01]  /*00a0*/  LOP3.LUT P0, RZ, R7, UR4, RZ, 0xc0, !PT ;  /* 0x0000000407ff7c12 */ /* 0x001fe2000f80c0ff */
[----:B------:R-:W0:-:S12]  /*00b0*/  LDCU.64 UR4, c[0x0][0x358] ;  /* 0x00006b00ff0477ac */ /* 0x000e180008000a00 */
[----:B------:R-:W-:Y:S05]  /*00c0*/  @P0 BRA `(.L_x_1) ;  /* 0x0000000000280947 */ /* 0x000fea0003800000 */
[----:B------:R-:W1:Y:S02]  /*00d0*/  LDC.64 R4, c[0x0][0x380] ;  /* 0x0000e000ff047b82 */ /* 0x000e640000000a00 */
[----:B-1----:R-:W-:-:S04]  /*00e0*/  IMAD.WIDE.U32 R2, R7, 0x4, R4 ;  /* 0x0000000407027825 */ /* 0x002fc800078e0004 */
[----:B------:R-:W-:Y:S01]  /*00f0*/  IMAD.WIDE.U32 R4, R9, 0x4, R4 ;  /* 0x0000000409047825 */ /* 0x000fe200078e0004 */
[----:B0-----:R-:W2:Y:S04]  /*0100*/  LDG.E R7, desc[UR4][R2.64] ;  /* 0x0000000402077981 */ /* 0x001ea8000c1e1900 */
[----:B------:R-:W2:Y:S02]  /*0110*/  LDG.E R0, desc[UR4][R4.64] ;  /* 0x0000000404007981 */ /* 0x000ea4000c1e1900 */
[----:B--2---:R-:W-:-:S13]  /*0120*/  FSETP.GT.AND P0, PT, R7, R0, PT ;  /* 0x000000000700720b */ /* 0x004fda0003f04000 */
[----:B------:R-:W-:Y:S05]  /*0130*/  @!P0 EXIT ;  /* 0x000000000000894d */ /* 0x000fea0003800000 */
[----:B------:R-:W-:Y:S04]  /*0140*/  STG.E desc[UR4][R2.64], R0 ;  /* 0x0000000002007986 */ /* 0x000fe8000c101904 */
[----:B------:R-:W-:Y:S01]  /*0150*/  STG.E desc[UR4][R4.64], R7 ;  /* 0x0000000704007986 */ /* 0x000fe2000c101904 */
[----:B------:R-:W-:Y:S05]  /*0160*/  EXIT ;  /* 0x000000000000794d */ /* 0x000fea0003800000 */
.L_x_1:
[----:B------:R-:W1:Y:S02]  /*0170*/  LDC.64 R2, c[0x0][0x380] ;  /* 0x0000e000ff027b82 */ /* 0x000e640000000a00 */
[----:B-1----:R-:W-:-:S04]  /*0180*/  IMAD.WIDE.U32 R4, R7, 0x4, R2 ;  /* 0x0000000407047825 */ /* 0x002fc800078e0002 */
[----:B------:R-:W-:Y:S01]  /*0190*/  IMAD.WIDE.U32 R2, R9, 0x4, R2 ;  /* 0x0000000409027825 */ /* 0x000fe200078e0002 */
[----:B0-----:R-:W2:Y:S04]  /*01a0*/  LDG.E R7, desc[UR4][R4.64] ;  /* 0x0000000404077981 */ /* 0x001ea8000c1e1900 */
[----:B------:R-:W2:Y:S02]  /*01b0*/  LDG.E R0, desc[UR4][R2.64] ;  /* 0x0000000402007981 */ /* 0x000ea4000c1e1900 */
[----:B--2---:R-:W-:-:S13]  /*01c0*/  FSETP.GEU.AND P0, PT, R7, R0, PT ;  /* 0x000000000700720b */ /* 0x004fda0003f0e000 */
[----:B------:R-:W-:Y:S05]  /*01d0*/  @P0 EXIT ;  /* 0x000000000000094d */ /* 0x000fea0003800000 */
[----:B------:R-:W-:Y:S04]  /*01e0*/  STG.E desc[UR4][R4.64], R0 ;  /* 0x0000000004007986 */ /* 0x000fe8000c101904 */
[----:B------:R-:W-:Y:S01]  /*01f0*/  STG.E desc[UR4][R2.64], R7 ;  /* 0x0000000702007986 */ /* 0x000fe2000c101904 */
[----:B------:R-:W-:Y:S05]  /*0200*/  EXIT ;  /* 0x000000000000794d */ /* 0x000fea0003800000 */
.L_x_2:
        /* <DEDUP_REMOVED lines=15> */
.L_x_23:


//--------------------- .text._Z10avg_kernelPfS_i --------------------------
	.section	.text._Z10avg_kernelPfS_i,"ax",@progbits
	.align	128
        .global         _Z10avg_kernelPfS_i
        .type           _Z10avg_kernelPfS_i,@function
        .size           _Z10avg_kernelPfS_i,(.L_x_21 - _Z10avg_kernelPfS_i)
        .other          _Z10avg_kernelPfS_i,@"STO_CUDA_ENTRY STV_DEFAULT"
_Z10avg_kernelPfS_i:
.text._Z10avg_kernelPfS_i:
[----:B------:R-:W-:Y:S01]  /*0000*/  LDC R1, c[0x0][0x37c] ;  /* 0x0000df00ff017b82 */ /* 0x000fe20000000800 */
[----:B------:R-:W0:Y:S07]  /*0010*/  S2R R9, SR_TID.X ;  /* 0x0000000000097919 */ /* 0x000e2e0000002100 */
[----:B------:R-:W0:Y:S01]  /*0020*/  S2UR UR4, SR_CTAID.X ;  /* 0x00000000000479c3 */ /* 0x000e220000002500 */
[----:B------:R-:W1:Y:S07]  /*0030*/  LDCU UR7, c[0x0][0x390] ;  /* 0x00007200ff0777ac */ /* 0x000e6e0008000800 */
[----:B------:R-:W0:Y:S02]  /*0040*/  LDC R0, c[0x0][0x360] ;  /* 0x0000d800ff007b82 */ /* 0x000e240000000800 */
[----:B0-----:R-:W-:Y:S01]  /*0050*/  IMAD R9, R0, UR4, R9 ;  /* 0x0000000400097c24 */ /* 0x001fe2000f8e0209 */
[----:B------:R-:W0:Y:S04]  /*0060*/  LDCU.64 UR4, c[0x0][0x358] ;  /* 0x00006b00ff0477ac */ /* 0x000e280008000a00 */
[----:B-1----:R-:W-:-:S02]  /*0070*/  ISETP.GE.AND P0, PT, R9, UR7, PT ;  /* 0x0000000709007c0c */ /* 0x002fc4000bf06270 */
[----:B------:R-:W-:-:S11]  /*0080*/  ISETP.NE.AND P1, PT, R9, RZ, PT ;  /* 0x000000ff0900720c */ /* 0x000fd60003f25270 */
[----:B------:R-:W-:Y:S05]  /*0090*/  @P0 BRA `(.L_x_3) ;  /* 0x0000000000380947 */ /* 0x000fea0003800000 */
[----:B------:R-:W1:Y:S02]  /*00a0*/  LDC.64 R6, c[0x0][0x380] ;  /* 0x0000e000ff067b82 */ /* 0x000e640000000a00 */
[----:B-1----:R-:W-:-:S06]  /*00b0*/  IMAD.WIDE R2, R9, 0x4, R6 ;  /* 0x0000000409027825 */ /* 0x002fcc00078e0206 */
[----:B0-----:R-:W2:Y:S01]  /*00c0*/  LDG.E R3, desc[UR4][R2.64] ;  /* 0x0000000402037981 */ /* 0x001ea2000c1e1900 */
[----:B------:R-:W2:Y:S01]  /*00d0*/  LDC.64 R4, c[0x0][0x388] ;  /* 0x0000e200ff047b82 */ /* 0x000ea20000000a00 */
[----:B------:R-:W0:Y:S02]  /*00e0*/  LDCU UR6, c[0x0][0x370] ;  /* 0x00006e00ff0677ac */ /* 0x000e240008000800 */
[----:B--2---:R1:W-:Y:S01]  /*00f0*/  REDG.E.ADD.F32.FTZ.RN.STRONG.GPU desc[UR4][R4.64], R3 ;  /* 0x00000003040079a6 */ /* 0x0043e2000c12f304 */
[----:B0-----:R-:W-:-:S07]  /*0100*/  IMAD R0, R0, UR6, RZ ;  /* 0x0000000600007c24 */ /* 0x001fce000f8e02ff */
.L_x_4:
[----:B-12---:R-:W-:-:S06]  /*0110*/  IMAD.WIDE R2, R9, 0x4, R6 ;  /* 0x0000000409027825 */ /* 0x006fcc00078e0206 */
[----:B------:R-:W2:Y:S01]  /*0120*/  LDG.E R3, desc[UR4][R2.64] ;  /* 0x0000000402037981 */ /* 0x000ea2000c1e1900 */
[----:B------:R-:W-:Y:S01]  /*0130*/  IMAD.IADD R9, R0, 0x1, R9 ;  /* 0x0000000100097824 */ /* 0x000fe200078e0209 */
[----:B------:R-:W-:Y:S05]  /*0140*/  YIELD ;  /* 0x0000000000007946 */ /* 0x000fea0003800000 */
[----:B------:R-:W-:Y:S01]  /*0150*/  ISETP.GE.AND P0, PT, R9, UR7, PT ;  /* 0x0000000709007c0c */ /* 0x000fe2000bf06270 */
[----:B--2---:R2:W-:-:S12]  /*0160*/  REDG.E.ADD.F32.FTZ.RN.STRONG.GPU desc[UR4][R4.64], R3 ;  /* 0x00000003040079a6 */ /* 0x0045d8000c12f304 */
[----:B------:R-:W-:Y:S05]  /*0170*/  @!P0 BRA `(.L_x_4) ;  /* 0xfffffffc00e48947 */ /* 0x000fea000383ffff */
.L_x_3:
[----:B------:R-:W-:Y:S05]  /*0180*/  WARPSYNC.ALL ;  /* 0x0000000000007948 */ /* 0x000fea0003800000 */
[----:B------:R-:W-:Y:S06]  /*0190*/  BAR.SYNC.DEFER_BLOCKING 0x0 ;  /* 0x0000000000007b1d */ /* 0x000fec0000010000 */
[----:B0-----:R-:W-:Y:S05]  /*01a0*/  @P1 EXIT ;  /* 0x000000000000194d */ /* 0x001fea0003800000 */
[----:B--2---:R-:W0:Y:S02]  /*01b0*/  LDC.64 R2, c[0x0][0x388] ;  /* 0x0000e200ff027b82 */ /* 0x004e240000000a00 */
[----:B0-----:R0:W2:Y:S02]  /*01c0*/  LDG.E R0, desc[UR4][R2.64] ;  /* 0x0000000402007981 */ /* 0x0010a4000c1e1900 */
[----:B0-----:R-:W-:-:S04]  /*01d0*/  I2FP.F32.S32 R3, UR7 ;  /* 0x0000000700037c45 */ /* 0x001fc80008201400 */
[----:B------:R-:W0:Y:S02]  /*01e0*/  MUFU.RCP R4, R3 ;  /* 0x0000000300047308 */ /* 0x000e240000001000 */
[----:B0-----:R-:W-:-:S04]  /*01f0*/  FFMA R5, -R3, R4, 1 ;  /* 0x3f80000003057423 */ /* 0x001fc80000000104 */
[----:B------:R-:W-:Y:S02]  /*0200*/  FFMA R5, R4, R5, R4 ;  /* 0x0000000504057223 */ /* 0x000fe40000000004 */
[----:B--2---:R-:W0:Y:S02]  /*0210*/  FCHK P0, R0, R3 ;  /* 0x0000000300007302 */ /* 0x004e240000000000 */
[----:B------:R-:W-:-:S04]  /*0220*/  FFMA R4, R0, R5, RZ ;  /* 0x0000000500047223 */ /* 0x000fc800000000ff */
[----:B------:R-:W-:-:S04]  /*0230*/  FFMA R6, -R3, R4, R0 ;  /* 0x0000000403067223 */ /* 0x000fc80000000100 */
[----:B------:R-:W-:Y:S01]  /*0240*/  FFMA R5, R5, R6, R4 ;  /* 0x0000000605057223 */ /* 0x000fe20000000004 */
[----:B0-----:R-:W-:Y:S06]  /*0250*/  @!P0 BRA `(.L_x_5) ;  /* 0x0000000000088947 */ /* 0x001fec0003800000 */
[----:B------:R-:W-:-:S07]  /*0260*/  MOV R2, 0x280 ;  /* 0x0000028000027802 */ /* 0x000fce0000000f00 */
[----:B------:R-:W-:Y:S05]  /*0270*/  CALL.REL.NOINC `($__internal_0_$__cuda_sm3x_div_rn_noftz_f32_slowpath) ;  /* 0x00000000000c7944 */ /* 0x000fea0003c00000 */
.L_x_5:
[----:B------:R-:W0:Y:S02]  /*0280*/  LDC.64 R2, c[0x0][0x388] ;  /* 0x0000e200ff027b82 */ /* 0x000e240000000a00 */
[----:B0-----:R-:W-:Y:S01]  /*0290*/  STG.E desc[UR4][R2.64], R5 ;  /* 0x0000000502007986 */ /* 0x001fe2000c101904 */
[----:B------:R-:W-:Y:S05]  /*02a0*/  EXIT ;  /* 0x000000000000794d */ /* 0x000fea0003800000 */
        .weak           $__internal_0_$__cuda_sm3x_div_rn_noftz_f32_slowpath
        .type           $__internal_0_$__cuda_sm3x_div_rn_noftz_f32_slowpath,@function
        .size           $__internal_0_$__cuda_sm3x_div_rn_noftz_f32_slowpath,(.L_x_21 - $__internal_0_$__cuda_sm3x_div_rn_noftz_f32_slowpath)
$__internal_0_$__cuda_sm3x_div_rn_noftz_f32_slowpath:
[--C-:B------:R-:W-:Y:S01]  /*02b0*/  SHF.R.U32.HI R5, RZ, 0x17, R3.reuse ;  /* 0x00000017ff057819 */ /* 0x100fe20000011603 */
[--C-:B------:R-:W-:Y:S01]  /*02c0*/  IMAD.MOV.U32 R6, RZ, RZ, R0.reuse ;  /* 0x000000ffff067224 */ /* 0x100fe200078e0000 */
[----:B------:R-:W-:Y:S01]  /*02d0*/  SHF.R.U32.HI R4, RZ, 0x17, R0 ;  /* 0x00000017ff047819 */ /* 0x000fe20000011600 */
[----:B------:R-:W-:Y:S01]  /*02e0*/  IMAD.MOV.U32 R7, RZ, RZ, R3 ;  /* 0x000000ffff077224 */ /* 0x000fe200078e0003 */
[----:B------:R-:W-:Y:S02]  /*02f0*/  LOP3.LUT R5, R5, 0xff, RZ, 0xc0, !PT ;  /* 0x000000ff05057812 */ /* 0x000fe400078ec0ff */
[----:B------:R-:W-:-:S03]  /*0300*/  LOP3.LUT R4, R4, 0xff, RZ, 0xc0, !PT ;  /* 0x000000ff04047812 */ /* 0x000fc600078ec0ff */
[----:B------:R-:W-:Y:S02]  /*0310*/  VIADD R10, R5, 0xffffffff ;  /* 0xffffffff050a7836 */ /* 0x000fe40000000000 */
[----:B------:R-:W-:-:S03]  /*0320*/  VIADD R9, R4, 0xffffffff ;  /* 0xffffffff04097836 */ /* 0x000fc60000000000 */
[----:B------:R-:W-:-:S04]  /*0330*/  ISETP.GT.U32.AND P0, PT, R10, 0xfd, PT ;  /* 0x000000fd0a00780c */ /* 0x000fc80003f04070 */
[----:B------:R-:W-:-:S13]  /*0340*/  ISETP.GT.U32.OR P0, PT, R9, 0xfd, P0 ;  /* 0x000000fd0900780c */ /* 0x000fda0000704470 */
[----:B------:R-:W-:Y:S01]  /*0350*/  @!P0 IMAD.MOV.U32 R8, RZ, RZ, RZ ;  /* 0x000000ffff088224 */ /* 0x000fe200078e00ff */
[----:B------:R-:W-:Y:S06]  /*0360*/  @!P0 BRA `(.L_x_6) ;  /* 0x00000000005c8947 */ /* 0x000fec0003800000 */
[----:B------:R-:W-:Y:S02]  /*0370*/  FSETP.GTU.FTZ.AND P0, PT, |R0|, +INF , PT ;  /* 0x7f8000000000780b */ /* 0x000fe40003f1c200 */
[----:B------:R-:W-:-:S04]  /*0380*/  FSETP.GTU.FTZ.AND P1, PT, |R3|, +INF , PT ;  /* 0x7f8000000300780b */ /* 0x000fc80003f3c200 */
[----:B------:R-:W-:-:S13]  /*0390*/  PLOP3.LUT P0, PT, P0, P1, PT, 0xf8, 0x8f ;  /* 0x00000000008f781c */ /* 0x000fda0000703f70 */
[----:B------:R-:W-:Y:S05]  /*03a0*/  @P0 BRA `(.L_x_7) ;  /* 0x0000000400440947 */ /* 0x000fea0003800000 */
[----:B------:R-:W-:-:S13]  /*03b0*/  LOP3.LUT P0, RZ, R7, 0x7fffffff, R6, 0xc8, !PT ;  /* 0x7fffffff07ff7812 */ /* 0x000fda000780c806 */
[----:B------:R-:W-:Y:S05]  /*03c0*/  @!P0 BRA `(.L_x_8) ;  /* 0x0000000400348947 */ /* 0x000fea0003800000 */
[C---:B------:R-:W-:Y:S02]  /*03d0*/  FSETP.NEU.FTZ.AND P2, PT, |R0|.reuse, +INF , PT ;  /* 0x7f8000000000780b */ /* 0x040fe40003f5d200 */
[----:B------:R-:W-:Y:S02]  /*03e0*/  FSETP.NEU.FTZ.AND P1, PT, |R3|, +INF , PT ;  /* 0x7f8000000300780b */ /* 0x000fe40003f3d200 */
[----:B------:R-:W-:-:S11]  /*03f0*/  FSETP.NEU.FTZ.AND P0, PT, |R0|, +INF , PT ;  /* 0x7f8000000000780b */ /* 0x000fd60003f1d200 */
[----:B------:R-:W-:Y:S05]  /*0400*/  @!P1 BRA !P2, `(.L_x_8) ;  /* 0x0000000400249947 */ /* 0x000fea0005000000 */
[----:B------:R-:W-:-:S04]  /*0410*/  LOP3.LUT P2, RZ, R6, 0x7fffffff, RZ, 0xc0, !PT ;  /* 0x7fffffff06ff7812 */ /* 0x000fc8000784c0ff */
[----:B------:R-:W-:-:S13]  /*0420*/  PLOP3.LUT P1, PT, P1, P2, PT, 0x2f, 0xf2 ;  /* 0x0000000000f2781c */ /* 0x000fda0000f24577 */
[----:B------:R-:W-:Y:S05]  /*0430*/  @P1 BRA `(.L_x_9) ;  /* 0x0000000400101947 */ /* 0x000fea0003800000 */
[----:B------:R-:W-:-:S04]  /*0440*/  LOP3.LUT P1, RZ, R7, 0x7fffffff, RZ, 0xc0, !PT ;  /* 0x7fffffff07ff7812 */ /* 0x000fc8000782c0ff */
[----:B------:R-:W-:-:S13]  /*0450*/  PLOP3.LUT P0, PT, P0, P1, PT, 0x2f, 0xf2 ;  /* 0x0000000000f2781c */ /* 0x000fda0000702577 */
[----:B------:R-:W-:Y:S05]  /*0460*/  @P0 BRA `(.L_x_10) ;  /* 0x0000000000f80947 */ /* 0x000fea0003800000 */
[----:B------:R-:W-:Y:S02]  /*0470*/  ISETP.GE.AND P0, PT, R9, RZ, PT ;  /* 0x000000ff0900720c */ /* 0x000fe40003f06270 */
[----:B------:R-:W-:-:S11]  /*0480*/  ISETP.GE.AND P1, PT, R10, RZ, PT ;  /* 0x000000ff0a00720c */ /* 0x000fd60003f26270 */
[----:B------:R-:W-:Y:S02]  /*0490*/  @P0 IMAD.MOV.U32 R8, RZ, RZ, RZ ;  /* 0x000000ffff080224 */ /* 0x000fe400078e00ff */
[----:B------:R-:W-:Y:S01]  /*04a0*/  @!P0 FFMA R6, R0, 1.84467440737095516160e+19, RZ ;  /* 0x5f80000000068823 */ /* 0x000fe200000000ff */
[----:B------:R-:W-:Y:S02]  /*04b0*/  @!P0 IMAD.MOV.U32 R8, RZ, RZ, -0x40 ;  /* 0xffffffc0ff088424 */ /* 0x000fe400078e00ff */
[----:B------:R-:W-:Y:S02]  /*04c0*/  @!P1 FFMA R7, R3, 1.84467440737095516160e+19, RZ ;  /* 0x5f80000003079823 */ /* 0x000fe400000000ff */
[----:B------:R-:W-:-:S07]  /*04d0*/  @!P1 VIADD R8, R8, 0x40 ;  /* 0x0000004008089836 */ /* 0x000fce0000000000 */
.L_x_6:
[----:B------:R-:W-:Y:S01]  /*04e0*/  LEA R0, R5, 0xc0800000, 0x17 ;  /* 0xc080000005007811 */ /* 0x000fe200078eb8ff */
[----:B------:R-:W-:-:S04]  /*04f0*/  VIADD R4, R4, 0xffffff81 ;  /* 0xffffff8104047836 */ /* 0x000fc80000000000 */
[----:B------:R-:W-:Y:S01]  /*0500*/  IMAD.IADD R7, R7, 0x1, -R0 ;  /* 0x0000000107077824 */ /* 0x000fe200078e0a00 */
[C---:B------:R-:W-:Y:S01]  /*0510*/  IADD3 R5, PT, PT, R4.reuse, 0x7f, -R5 ;  /* 0x0000007f04057810 */ /* 0x040fe20007ffe805 */
[----:B------:R-:W-:Y:S02]  /*0520*/  IMAD R0, R4, -0x800000, R6 ;  /* 0xff80000004007824 */ /* 0x000fe400078e0206 */
[----:B------:R-:W0:Y:S01]  /*0530*/  MUFU.RCP R3, R7 ;  /* 0x0000000700037308 */ /* 0x000e220000001000 */
[----:B------:R-:W-:Y:S01]  /*0540*/  FADD.FTZ R9, -R7, -RZ ;  /* 0x800000ff07097221 */ /* 0x000fe20000010100 */
[----:B------:R-:W-:-:S03]  /*0550*/  IMAD.IADD R5, R5, 0x1, R8 ;  /* 0x0000000105057824 */ /* 0x000fc600078e0208 */
[----:B0-----:R-:W-:-:S04]  /*0560*/  FFMA R10, R3, R9, 1 ;  /* 0x3f800000030a7423 */ /* 0x001fc80000000009 */
[----:B------:R-:W-:-:S04]  /*0570*/  FFMA R10, R3, R10, R3 ;  /* 0x0000000a030a7223 */ /* 0x000fc80000000003 */
[----:B------:R-:W-:-:S04]  /*0580*/  FFMA R3, R0, R10, RZ ;  /* 0x0000000a00037223 */ /* 0x000fc800000000ff */
[----:B------:R-:W-:-:S04]  /*0590*/  FFMA R6, R9, R3, R0 ;  /* 0x0000000309067223 */ /* 0x000fc80000000000 */
[----:B------:R-:W-:-:S04]  /*05a0*/  FFMA R11, R10, R6, R3 ;  /* 0x000000060a0b7223 */ /* 0x000fc80000000003 */
[----:B------:R-:W-:-:S04]  /*05b0*/  FFMA R6, R9, R11, R0 ;  /* 0x0000000b09067223 */ /* 0x000fc80000000000 */
[----:B------:R-:W-:-:S05]  /*05c0*/  FFMA R3, R10, R6, R11 ;  /* 0x000000060a037223 */ /* 0x000fca000000000b */
[----:B------:R-:W-:-:S04]  /*05d0*/  SHF.R.U32.HI R0, RZ, 0x17, R3 ;  /* 0x00000017ff007819 */ /* 0x000fc80000011603 */
[----:B------:R-:W-:-:S05]  /*05e0*/  LOP3.LUT R0, R0, 0xff, RZ, 0xc0, !PT ;  /* 0x000000ff00007812 */ /* 0x000fca00078ec0ff */
[----:B------:R-:W-:-:S04]  /*05f0*/  IMAD.IADD R8, R0, 0x1, R5 ;  /* 0x0000000100087824 */ /* 0x000fc800078e0205 */
[----:B------:R-:W-:-:S05]  /*0600*/  VIADD R0, R8, 0xffffffff ;  /* 0xffffffff08007836 */ /* 0x000fca0000000000 */
[----:B------:R-:W-:-:S13]  /*0610*/  ISETP.GE.U32.AND P0, PT, R0, 0xfe, PT ;  /* 0x000000fe0000780c */ /* 0x000fda0003f06070 */
[----:B------:R-:W-:Y:S05]  /*0620*/  @!P0 BRA `(.L_x_11) ;  /* 0x0000000000808947 */ /* 0x000fea0003800000 */
[----:B------:R-:W-:-:S13]  /*0630*/  ISETP.GT.AND P0, PT, R8, 0xfe, PT ;  /* 0x000000fe0800780c */ /* 0x000fda0003f04270 */
[----:B------:R-:W-:Y:S05]  /*0640*/  @P0 BRA `(.L_x_12) ;  /* 0x00000000006c0947 */ /* 0x000fea0003800000 */
[----:B------:R-:W-:-:S13]  /*0650*/  ISETP.GE.AND P0, PT, R8, 0x1, PT ;  /* 0x000000010800780c */ /* 0x000fda0003f06270 */
[----:B------:R-:W-:Y:S05]  /*0660*/  @P0 BRA `(.L_x_13) ;  /* 0x0000000000980947 */ /* 0x000fea0003800000 */
[----:B------:R-:W-:Y:S02]  /*0670*/  ISETP.GE.AND P0, PT, R8, -0x18, PT ;  /* 0xffffffe80800780c */ /* 0x000fe40003f06270 */
[----:B------:R-:W-:-:S11]  /*0680*/  LOP3.LUT R3, R3, 0x80000000, RZ, 0xc0, !PT ;  /* 0x8000000003037812 */ /* 0x000fd600078ec0ff */
[----:B------:R-:W-:Y:S05]  /*0690*/  @!P0 BRA `(.L_x_13) ;  /* 0x00000000008c8947 */ /* 0x000fea0003800000 */
[-CC-:B------:R-:W-:Y:S01]  /*06a0*/  FFMA.RZ R0, R10, R6.reuse, R11.reuse ;  /* 0x000000060a007223 */ /* 0x180fe2000000c00b */
[----:B------:R-:W-:Y:S02]  /*06b0*/  VIADD R7, R8, 0x20 ;  /* 0x0000002008077836 */ /* 0x000fe40000000000 */
[-CC-:B------:R-:W-:Y:S01]  /*06c0*/  FFMA.RM R5, R10, R6.reuse, R11.reuse ;  /* 0x000000060a057223 */ /* 0x180fe2000000400b */
[----:B------:R-:W-:Y:S02]  /*06d0*/  ISETP.NE.AND P2, PT, R8, RZ, PT ;  /* 0x000000ff0800720c */ /* 0x000fe40003f45270 */
[----:B------:R-:W-:Y:S01]  /*06e0*/  LOP3.LUT R4, R0, 0x7fffff, RZ, 0xc0, !PT ;  /* 0x007fffff00047812 */ /* 0x000fe200078ec0ff */
[----:B------:R-:W-:Y:S01]  /*06f0*/  FFMA.RP R0, R10, R6, R11 ;  /* 0x000000060a007223 */ /* 0x000fe2000000800b */
[----:B------:R-:W-:Y:S01]  /*0700*/  IMAD.MOV R6, RZ, RZ, -R8 ;  /* 0x000000ffff067224 */ /* 0x000fe200078e0a08 */
[----:B------:R-:W-:Y:S02]  /*0710*/  ISETP.NE.AND P1, PT, R8, RZ, PT ;  /* 0x000000ff0800720c */ /* 0x000fe40003f25270 */
[----:B------:R-:W-:-:S02]  /*0720*/  LOP3.LUT R4, R4, 0x800000, RZ, 0xfc, !PT ;  /* 0x0080000004047812 */ /* 0x000fc400078efcff */
[----:B------:R-:W-:Y:S02]  /*0730*/  FSETP.NEU.FTZ.AND P0, PT, R0, R5, PT ;  /* 0x000000050000720b */ /* 0x000fe40003f1d000 */
[----:B------:R-:W-:Y:S02]  /*0740*/  SHF.L.U32 R7, R4, R7, RZ ;  /* 0x0000000704077219 */ /* 0x000fe400000006ff */
[----:B------:R-:W-:Y:S02]  /*0750*/  SEL R5, R6, RZ, P2 ;  /* 0x000000ff06057207 */ /* 0x000fe40001000000 */
[----:B------:R-:W-:Y:S02]  /*0760*/  ISETP.NE.AND P1, PT, R7, RZ, P1 ;  /* 0x000000ff0700720c */ /* 0x000fe40000f25270 */
[----:B------:R-:W-:Y:S02]  /*0770*/  SHF.R.U32.HI R5, RZ, R5, R4 ;  /* 0x00000005ff057219 */ /* 0x000fe40000011604 */
[----:B------:R-:W-:-:S02]  /*0780*/  PLOP3.LUT P0, PT, P0, P1, PT, 0xf8, 0x8f ;  /* 0x00000000008f781c */ /* 0x000fc40000703f70 */
[----:B------:R-:W-:Y:S02]  /*0790*/  SHF.R.U32.HI R7, RZ, 0x1, R5 ;  /* 0x00000001ff077819 */ /* 0x000fe40000011605 */
[----:B------:R-:W-:-:S04]  /*07a0*/  SEL R0, RZ, 0x1, !P0 ;  /* 0x00000001ff007807 */ /* 0x000fc80004000000 */
[----:B------:R-:W-:-:S04]  /*07b0*/  LOP3.LUT R0, R0, 0x1, R7, 0xf8, !PT ;  /* 0x0000000100007812 */ /* 0x000fc800078ef807 */
[----:B------:R-:W-:-:S05]  /*07c0*/  LOP3.LUT R0, R0, R5, RZ, 0xc0, !PT ;  /* 0x0000000500007212 */ /* 0x000fca00078ec0ff */
[----:B------:R-:W-:-:S05]  /*07d0*/  IMAD.IADD R0, R7, 0x1, R0 ;  /* 0x0000000107007824 */ /* 0x000fca00078e0200 */
[----:B------:R-:W-:Y:S01]  /*07e0*/  LOP3.LUT R3, R0, R3, RZ, 0xfc, !PT ;  /* 0x0000000300037212 */ /* 0x000fe200078efcff */
[----:B------:R-:W-:Y:S06]  /*07f0*/  BRA `(.L_x_13) ;  /* 0x0000000000347947 */ /* 0x000fec0003800000 */
.L_x_12:
[----:B------:R-:W-:-:S04]  /*0800*/  LOP3.LUT R3, R3, 0x80000000, RZ, 0xc0, !PT ;  /* 0x8000000003037812 */ /* 0x000fc800078ec0ff */
[----:B------:R-:W-:Y:S01]  /*0810*/  LOP3.LUT R3, R3, 0x7f800000, RZ, 0xfc, !PT ;  /* 0x7f80000003037812 */ /* 0x000fe200078efcff */
[----:B------:R-:W-:Y:S06]  /*0820*/  BRA `(.L_x_13) ;  /* 0x0000000000287947 */ /* 0x000fec0003800000 */
.L_x_11:
[----:B------:R-:W-:Y:S01]  /*0830*/  IMAD R3, R5, 0x800000, R3 ;  /* 0x0080000005037824 */ /* 0x000fe200078e0203 */
[----:B------:R-:W-:Y:S06]  /*0840*/  BRA `(.L_x_13) ;  /* 0x0000000000207947 */ /* 0x000fec0003800000 */
.L_x_10:
[----:B------:R-:W-:-:S04]  /*0850*/  LOP3.LUT R3, R7, 0x80000000, R6, 0x48, !PT ;  /* 0x8000000007037812 */ /* 0x000fc800078e4806 */
[----:B------:R-:W-:Y:S01]  /*0860*/  LOP3.LUT R3, R3, 0x7f800000, RZ, 0xfc, !PT ;  /* 0x7f80000003037812 */ /* 0x000fe200078efcff */
[----:B------:R-:W-:Y:S06]  /*0870*/  BRA `(.L_x_13) ;  /* 0x0000000000147947 */ /* 0x000fec0003800000 */
.L_x_9:
[----:B------:R-:W-:Y:S01]  /*0880*/  LOP3.LUT R3, R7, 0x80000000, R6, 0x48, !PT ;  /* 0x8000000007037812 */ /* 0x000fe200078e4806 */
[----:B------:R-:W-:Y:S06]  /*0890*/  BRA `(.L_x_13) ;  /* 0x00000000000c7947 */ /* 0x000fec0003800000 */
.L_x_8:
[----:B------:R-:W0:Y:S01]  /*08a0*/  MUFU.RSQ R3, -QNAN ;  /* 0xffc0000000037908 */ /* 0x000e220000001400 */
[----:B------:R-:W-:Y:S05]  /*08b0*/  BRA `(.L_x_13) ;  /* 0x0000000000047947 */ /* 0x000fea0003800000 */
.L_x_7:
[----:B------:R-:W-:-:S07]  /*08c0*/  FADD.FTZ R3, R0, R3 ;  /* 0x0000000300037221 */ /* 0x000fce0000010000 */
.L_x_13:
[----:B0-----:R-:W-:Y:S02]  /*08d0*/  IMAD.MOV.U32 R5, RZ, RZ, R3 ;  /* 0x000000ffff057224 */ /* 0x001fe400078e0003 */
[----:B------:R-:W-:-:S04]  /*08e0*/  IMAD.MOV.U32 R3, RZ, RZ, 0x0 ;  /* 0x00000000ff037424 */ /* 0x000fc800078e00ff */
[----:B------:R-:W-:Y:S05]  /*08f0*/  RET.REL.NODEC R2 `(_Z10avg_kernelPfS_i) ;  /* 0xfffffff402c07950 */ /* 0x000fea0003c3ffff */
.L_x_14:
        /* <DEDUP_REMOVED lines=16> */
.L_x_21:


//--------------------- .text._Z10max_kernelPfS_i --------------------------
	.section	.text._Z10max_kernelPfS_i,"ax",@progbits
	.align	128
        .global         _Z10max_kernelPfS_i
        .type           _Z10max_kernelPfS_i,@function
        .size           _Z10max_kernelPfS_i,(.L_x_25 - _Z10max_kernelPfS_i)
        .other          _Z10max_kernelPfS_i,@"STO_CUDA_ENTRY STV_DEFAULT"
_Z10max_kernelPfS_i:
.text._Z10max_kernelPfS_i:
[----:B------:R-:W-:Y:S01]  /*0000*/  LDC R1, c[0x0][0x37c] ;  /* 0x0000df00ff017b82 */ /* 0x000fe20000000800 */
[----:B------:R-:W0:Y:S07]  /*0010*/  S2R R0, SR_TID.X ;  /* 0x0000000000007919 */ /* 0x000e2e0000002100 */
[----:B------:R-:W0:Y:S01]  /*0020*/  S2UR UR4, SR_CTAID.X ;  /* 0x00000000000479c3 */ /* 0x000e220000002500 */
[----:B------:R-:W1:Y:S07]  /*0030*/  LDCU UR5, c[0x0][0x390] ;  /* 0x00007200ff0577ac */ /* 0x000e6e0008000800 */
[----:B------:R-:W0:Y:S02]  /*0040*/  LDC R9, c[0x0][0x360] ;  /* 0x0000d800ff097b82 */ /* 0x000e240000000800 */
[----:B0-----:R-:W-:-:S05]  /*0050*/  IMAD R0, R9, UR4, R0 ;  /* 0x0000000409007c24 */ /* 0x001fca000f8e0200 */
[----:B-1----:R-:W-:-:S13]  /*0060*/  ISETP.GE.AND P0, PT, R0, UR5, PT ;  /* 0x0000000500007c0c */ /* 0x002fda000bf06270 */
[----:B------:R-:W-:Y:S05]  /*0070*/  @P0 EXIT ;  /* 0x000000000000094d */ /* 0x000fea0003800000 */
[----:B------:R-:W0:Y:S01]  /*0080*/  LDC.64 R6, c[0x0][0x380] ;  /* 0x0000e000ff067b82 */ /* 0x000e220000000a00 */
[----:B------:R-:W1:Y:S01]  /*0090*/  LDCU.64 UR6, c[0x0][0x358] ;  /* 0x00006b00ff0677ac */ /* 0x000e620008000a00 */
[----:B0-----:R-:W-:-:S06]  /*00a0*/  IMAD.WIDE R2, R0, 0x4, R6 ;  /* 0x0000000400027825 */ /* 0x001fcc00078e0206 */
[----:B-1----:R-:W2:Y:S01]  /*00b0*/  LDG.E R2, desc[UR6][R2.64] ;  /* 0x0000000602027981 */ /* 0x002ea2000c1e1900 */
[----:B------:R-:W0:Y:S01]  /*00c0*/  LDC.64 R4, c[0x0][0x388] ;  /* 0x0000e200ff047b82 */ /* 0x000e220000000a00 */
[----:B------:R-:W-:Y:S01]  /*00d0*/  VOTEU.ANY UR4, UPT, PT ;  /* 0x0000000000047886 */ /* 0x000fe200038e0100 */
[----:B------:R-:W1:Y:S01]  /*00e0*/  S2R R8, SR_LANEID ;  /* 0x0000000000087919 */ /* 0x000e620000000000 */
[----:B------:R-:W-:-:S06]  /*00f0*/  UFLO.U32 UR4, UR4 ;  /* 0x00000004000472bd */ /* 0x000fcc00080e0000 */
[----:B-1----:R-:W-:Y:S02]  /*0100*/  ISETP.EQ.U32.AND P0, PT, R8, UR4, PT ;  /* 0x0000000408007c0c */ /* 0x002fe4000bf02070 */
[----:B--2---:R-:W-:-:S13]  /*0110*/  CREDUX.MAX.S32 UR8, R2 ;  /* 0x00000000020872cc */ /* 0x004fda0000000200 */
[----:B------:R-:W-:-:S05]  /*0120*/  IMAD.U32 R11, RZ, RZ, UR8 ;  /* 0x00000008ff0b7e24 */ /* 0x000fca000f8e00ff */
[----:B0-----:R0:W-:Y:S01]  /*0130*/  @P0 REDG.E.MAX.S32.STRONG.GPU desc[UR6][R4.64], R11 ;  /* 0x0000000b0400098e */ /* 0x0011e2000d12e306 */
[----:B------:R-:W1:Y:S02]  /*0140*/  LDCU UR4, c[0x0][0x370] ;  /* 0x00006e00ff0477ac */ /* 0x000e640008000800 */
[----:B01----:R-:W-:-:S07]  /*0150*/  IMAD R9, R9, UR4, RZ ;  /* 0x0000000409097c24 */ /* 0x003fce000f8e02ff */
.L_x_15:
[----:B------:R-:W-:-:S06]  /*0160*/  IMAD.WIDE R2, R0, 0x4, R6 ;  /* 0x0000000400027825 */ /* 0x000fcc00078e0206 */
[----:B------:R-:W2:Y:S01]  /*0170*/  LDG.E R2, desc[UR6][R2.64] ;  /* 0x0000000602027981 */ /* 0x000ea2000c1e1900 */
[----:B------:R-:W-:Y:S02]  /*0180*/  VOTEU.ANY UR4, UPT, PT ;  /* 0x0000000000047886 */ /* 0x000fe400038e0100 */
[----:B------:R-:W-:-:S06]  /*0190*/  UFLO.U32 UR4, UR4 ;  /* 0x00000004000472bd */ /* 0x000fcc00080e0000 */
[----:B------:R-:W-:Y:S01]  /*01a0*/  ISETP.EQ.U32.AND P0, PT, R8, UR4, PT ;  /* 0x0000000408007c0c */ /* 0x000fe2000bf02070 */
[----:B------:R-:W-:Y:S01]  /*01b0*/  IMAD.IADD R0, R9, 0x1, R0 ;  /* 0x0000000109007824 */ /* 0x000fe200078e0200 */
[----:B--2---:R-:W-:-:S13]  /*01c0*/  CREDUX.MAX.S32 UR8, R2 ;  /* 0x00000000020872cc */ /* 0x004fda0000000200 */
[----:B------:R-:W-:-:S05]  /*01d0*/  MOV R11, UR8 ;  /* 0x00000008000b7c02 */ /* 0x000fca0008000f00 */
[----:B------:R0:W-:Y:S01]  /*01e0*/  @P0 REDG.E.MAX.S32.STRONG.GPU desc[UR6][R4.64], R11 ;  /* 0x0000000b0400098e */ /* 0x0001e2000d12e306 */
[----:B------:R-:W-:-:S13]  /*01f0*/  ISETP.GE.AND P0, PT, R0, UR5, PT ;  /* 0x0000000500007c0c */ /* 0x000fda000bf06270 */
[----:B0-----:R-:W-:Y:S05]  /*0200*/  @!P0 BRA `(.L_x_15) ;  /* 0xfffffffc00d48947 */ /* 0x001fea000383ffff */
[----:B------:R-:W-:Y:S05]  /*0210*/  EXIT ;  /* 0x000000000000794d */ /* 0x000fea0003800000 */
.L_x_16:
        /* <DEDUP_REMOVED lines=14> */
.L_x_25:


//--------------------- .text._Z10min_kernelPfS_i --------------------------
	.section	.text._Z10min_kernelPfS_i,"ax",@progbits
	.align	128
        .global         _Z10min_kernelPfS_i
        .type           _Z10min_kernelPfS_i,@function
        .size           _Z10min_kernelPfS_i,(.L_x_26 - _Z10min_kernelPfS_i)
        .other          _Z10min_kernelPfS_i,@"STO_CUDA_ENTRY STV_DEFAULT"
_Z10min_kernelPfS_i:
.text._Z10min_kernelPfS_i:
        /* <DEDUP_REMOVED lines=17> */
[----:B--2---:R-:W-:-:S13]  /*0110*/  CREDUX.MIN.S32 UR8, R2 ;  /* 0x00000000020872cc */ /* 0x004fda0000008200 */
[----:B------:R-:W-:-:S05]  /*0120*/  IMAD.U32 R11, RZ, RZ, UR8 ;  /* 0x00000008ff0b7e24 */ /* 0x000fca000f8e00ff */
[----:B0-----:R0:W-:Y:S01]  /*0130*/  @P0 REDG.E.MIN.S32.STRONG.GPU desc[UR6][R4.64], R11 ;  /* 0x0000000b0400098e */ /* 0x0011e2000c92e306 */
[----:B------:R-:W1:Y:S02]  /*0140*/  LDCU UR4, c[0x0][0x370] ;  /* 0x00006e00ff0477ac */ /* 0x000e640008000800 */
[----:B01----:R-:W-:-:S07]  /*0150*/  IMAD R9, R9, UR4, RZ ;  /* 0x0000000409097c24 */ /* 0x003fce000f8e02ff */
.L_x_17:
[----:B------:R-:W-:-:S06]  /*0160*/  IMAD.WIDE R2, R0, 0x4, R6 ;  /* 0x0000000400027825 */ /* 0x000fcc00078e0206 */
[----:B------:R-:W2:Y:S01]  /*0170*/  LDG.E R2, desc[UR6][R2.64] ;  /* 0x0000000602027981 */ /* 0x000ea2000c1e1900 */
[----:B------:R-:W-:Y:S02]  /*0180*/  VOTEU.ANY UR4, UPT, PT ;  /* 0x0000000000047886 */ /* 0x000fe400038e0100 */
[----:B------:R-:W-:-:S06]  /*0190*/  UFLO.U32 UR4, UR4 ;  /* 0x00000004000472bd */ /* 0x000fcc00080e0000 */
[----:B------:R-:W-:Y:S01]  /*01a0*/  ISETP.EQ.U32.AND P0, PT, R8, UR4, PT ;  /* 0x0000000408007c0c */ /* 0x000fe2000bf02070 */
[----:B------:R-:W-:Y:S01]  /*01b0*/  IMAD.IADD R0, R9, 0x1, R0 ;  /* 0x0000000109007824 */ /* 0x000fe200078e0200 */
[----:B--2---:R-:W-:-:S13]  /*01c0*/  CREDUX.MIN.S32 UR8, R2 ;  /* 0x00000000020872cc */ /* 0x004fda0000008200 */
[----:B------:R-:W-:-:S05]  /*01d0*/  MOV R11, UR8 ;  /* 0x00000008000b7c02 */ /* 0x000fca0008000f00 */
[----:B------:R0:W-:Y:S01]  /*01e0*/  @P0 REDG.E.MIN.S32.STRONG.GPU desc[UR6][R4.64], R11 ;  /* 0x0000000b0400098e */ /* 0x0001e2000c92e306 */
[----:B------:R-:W-:-:S13]  /*01f0*/  ISETP.GE.AND P0, PT, R0, UR5, PT ;  /* 0x0000000500007c0c */ /* 0x000fda000bf06270 */
[----:B0-----:R-:W-:Y:S05]  /*0200*/  @!P0 BRA `(.L_x_17) ;  /* 0xfffffffc00d48947 */ /* 0x001fea000383ffff */
[----:B------:R-:W-:Y:S05]  /*0210*/  EXIT ;  /* 0x000000000000794d */ /* 0x000fea0003800000 */
.L_x_18:
        /* <DEDUP_REMOVED lines=14> */
.L_x_26:


//--------------------- .text._Z10sum_kernelPfS_i --------------------------
	.section	.text._Z10sum_kernelPfS_i,"ax",@progbits
	.align	128
        .global         _Z10sum_kernelPfS_i
        .type           _Z10sum_kernelPfS_i,@function
        .size           _Z10sum_kernelPfS_i,(.L_x_27 - _Z10sum_kernelPfS_i)
        .other          _Z10sum_kernelPfS_i,@"STO_CUDA_ENTRY STV_DEFAULT"
_Z10sum_kernelPfS_i:
.text._Z10sum_kernelPfS_i:
        /* <DEDUP_REMOVED lines=9> */
[----:B------:R-:W1:Y:S01]  /*0090*/  LDCU UR4, c[0x0][0x370] ;  /* 0x00006e00ff0477ac */ /* 0x000e620008000800 */
[----:B------:R-:W2:Y:S06]  /*00a0*/  LDCU.64 UR6, c[0x0][0x358] ;  /* 0x00006b00ff0677ac */ /* 0x000eac0008000a00 */
[----:B------:R-:W3:Y:S01]  /*00b0*/  LDC.64 R6, c[0x0][0x380] ;  /* 0x0000e000ff067b82 */ /* 0x000ee20000000a00 */
[----:B-1----:R-:W-:-:S07]  /*00c0*/  IMAD R9, R9, UR4, RZ ;  /* 0x0000000409097c24 */ /* 0x002fce000f8e02ff */
.L_x_19:
[----:B-1-3--:R-:W-:-:S06]  /*00d0*/  IMAD.WIDE R2, R0, 0x4, R6 ;  /* 0x0000000400027825 */ /* 0x00afcc00078e0206 */
[----:B--2---:R-:W0:Y:S01]  /*00e0*/  LDG.E R3, desc[UR6][R2.64] ;  /* 0x0000000602037981 */ /* 0x004e22000c1e1900 */
[----:B------:R-:W-:-:S04]  /*00f0*/  IADD3 R0, PT, PT, R9, R0, RZ ;  /* 0x0000000009007210 */ /* 0x000fc80007ffe0ff */
[----:B------:R-:W-:Y:S01]  /*0100*/  ISETP.GE.AND P0, PT, R0, UR5, PT ;  /* 0x0000000500007c0c */ /* 0x000fe2000bf06270 */
[----:B0-----:R1:W-:-:S12]  /*0110*/  REDG.E.ADD.F32.FTZ.RN.STRONG.GPU desc[UR6][R4.64], R3 ;  /* 0x00000003040079a6 */ /* 0x0013d8000c12f306 */
[----:B------:R-:W-:Y:S05]  /*0120*/  @!P0 BRA `(.L_x_19) ;  /* 0xfffffffc00e88947 */ /* 0x000fea000383ffff */
[----:B------:R-:W-:Y:S05]  /*0130*/  EXIT ;  /* 0x000000000000794d */ /* 0x000fea0003800000 */
.L_x_20:
        /* <DEDUP_REMOVED lines=12> */
.L_x_27:


//--------------------- .nv.shared.reserved.0     --------------------------
	.section	.nv.shared.reserved.0,"aw",@nobits
	.weak		__nv_reservedSMEM_offset_0_alias
	.size		__nv_reservedSMEM_offset_0_alias, 0, 64
	.other		__nv_reservedSMEM_offset_0_alias,@"STO_CUDA_RESERVED_SHARED STV_DEFAULT"
__nv_reservedSMEM_offset_0_alias:
	.zero		0
	.zero		64


//--------------------- .nv.constant0._Z13median_kernelPfS_i --------------------------
	.section	.nv.constant0._Z13median_kernelPfS_i,"a",@progbits
	.sectionflags	@""
	.align	4
.nv.constant0._Z13median_kernelPfS_i:
	.zero		916


//--------------------- .nv.constant0._Z17bitonic_sort_stepPfii --------------------------
	.section	.nv.constant0._Z17bitonic_sort_stepPfii,"a",@progbits
	.sectionflags	@""
	.align	4
.nv.constant0._Z17bitonic_sort_stepPfii:
	.zero		912


//--------------------- .nv.constant0._Z10avg_kernelPfS_i --------------------------
	.section	.nv.constant0._Z10avg_kernelPfS_i,"a",@progbits
	.sectionflags	@""
	.align	4
.nv.constant0._Z10avg_kernelPfS_i:
	.zero		916


//--------------------- .nv.constant0._Z10max_kernelPfS_i --------------------------
	.section	.nv.constant0._Z10max_kernelPfS_i,"a",@progbits
	.sectionflags	@""
	.align	4
.nv.constant0._Z10max_kernelPfS_i:
	.zero		916


//--------------------- .nv.constant0._Z10min_kernelPfS_i --------------------------
	.section	.nv.constant0._Z10min_kernelPfS_i,"a",@progbits
	.sectionflags	@""
	.align	4
.nv.constant0._Z10min_kernelPfS_i:
	.zero		916


//--------------------- .nv.constant0._Z10sum_kernelPfS_i --------------------------
	.section	.nv.constant0._Z10sum_kernelPfS_i,"a",@progbits
	.sectionflags	@""
	.align	4
.nv.constant0._Z10sum_kernelPfS_i:
	.zero		916


//--------------------- SYMBOLS --------------------------

	.type		.nv.reservedSmem.offset0,@object
	.size		.nv.reservedSmem.offset0,0x4
